	.target	sm_90a

	.elftype	@"ET_EXEC"


//--------------------- .note.nv.tkinfo           --------------------------
	.section	.note.nv.tkinfo,"",@"SHT_NOTE"
	.sectionflags	@"SHF_NOTE_NV_TKINFO"
	.tkinfo
        /*0018*/ 	.word	0x00000002
        /*0030*/ 	.string	""
        /*0030*/ 	.string	"ptxas"
        /*0030*/ 	.string	"Cuda compilation tools, release 13.0, V13.0.88"
        /*0030*/ 	.string	"Build cuda_13.0.r13.0/compiler.36424714_0"
        /*0030*/ 	.string	"-v  -suppress-debug-info  -lineinfo  -arch sm_90a "



//--------------------- .note.nv.cuinfo           --------------------------
	.section	.note.nv.cuinfo,"",@"SHT_NOTE"
	.sectionflags	@"SHF_NOTE_NV_CUINFO"
        /*0018*/ 	.short	0x0002
        /*001a*/ 	.short	0x005a
        /*001c*/ 	.short	0x0082
	.zero		2


//--------------------- .nv.info                  --------------------------
	.section	.nv.info,"",@"SHT_CUDA_INFO"
	.align	4


	//----- nvinfo : EIATTR_REGCOUNT
	.align		4
        /*0000*/ 	.byte	0x04, 0x2f
        /*0002*/ 	.short	(.L_1 - .L_0)
	.align		4
.L_0:
        /*0004*/ 	.word	index@(gluon_wgmma)
        /*0008*/ 	.word	0x0000005a


	//----- nvinfo : EIATTR_FRAME_SIZE
	.align		4
.L_1:
        /*000c*/ 	.byte	0x04, 0x11
        /*000e*/ 	.short	(.L_3 - .L_2)
	.align		4
.L_2:
        /*0010*/ 	.word	index@(gluon_wgmma)
        /*0014*/ 	.word	0x00000000


	//----- nvinfo : EIATTR_MIN_STACK_SIZE
	.align		4
.L_3:
        /*0018*/ 	.byte	0x04, 0x12
        /*001a*/ 	.short	(.L_5 - .L_4)
	.align		4
.L_4:
        /*001c*/ 	.word	index@(gluon_wgmma)
        /*0020*/ 	.word	0x00000000
.L_5:


//--------------------- .nv.compat                --------------------------
	.section	.nv.compat,"",@"SHT_CUDA_COMPAT_INFO"
	.align	4
        /*0000*/ 	.byte	0x02, 0x09, 0x01, 0x00, 0x02, 0x02, 0x04, 0x00, 0x02, 0x05, 0x05, 0x00, 0x03, 0x07, 0x01, 0x01
        /*0010*/ 	.byte	0x02, 0x03, 0x03, 0x00, 0x02, 0x06, 0x01, 0x00, 0x04, 0x0b, 0x08, 0x00, 0x00, 0x00, 0x00, 0x00
        /*0020*/ 	.byte	0x00, 0x00, 0x00, 0x00


//--------------------- .nv.info.gluon_wgmma      --------------------------
	.section	.nv.info.gluon_wgmma,"",@"SHT_CUDA_INFO"
	.sectionflags	@""
	.align	4


	//----- nvinfo : EIATTR_CUDA_API_VERSION
	.align		4
        /*0000*/ 	.byte	0x04, 0x37
        /*0002*/ 	.short	(.L_7 - .L_6)
.L_6:
        /*0004*/ 	.word	0x00000082


	//----- nvinfo : EIATTR_KPARAM_INFO
	.align		4
.L_7:
        /*0008*/ 	.byte	0x04, 0x17
        /*000a*/ 	.short	(.L_9 - .L_8)
.L_8:
        /*000c*/ 	.word	0x00000000
        /*0010*/ 	.short	0x000a
        /*0012*/ 	.short	0x0048
        /*0014*/ 	.byte	0x00, 0xf4, 0x21, 0x00


	//----- nvinfo : EIATTR_KPARAM_INFO
	.align		4
.L_9:
        /*0018*/ 	.byte	0x04, 0x17
        /*001a*/ 	.short	(.L_11 - .L_10)
.L_10:
        /*001c*/ 	.word	0x00000000
        /*0020*/ 	.short	0x0009
        /*0022*/ 	.short	0x0040
        /*0024*/ 	.byte	0x00, 0xf4, 0x21, 0x00


	//----- nvinfo : EIATTR_KPARAM_INFO
	.align		4
.L_11:
        /*0028*/ 	.byte	0x04, 0x17
        /*002a*/ 	.short	(.L_13 - .L_12)
.L_12:
        /*002c*/ 	.word	0x00000000
        /*0030*/ 	.short	0x0008
        /*0032*/ 	.short	0x0038
        /*0034*/ 	.byte	0x00, 0xf0, 0x21, 0x00


	//----- nvinfo : EIATTR_KPARAM_INFO
	.align		4
.L_13:
        /*0038*/ 	.byte	0x04, 0x17
        /*003a*/ 	.short	(.L_15 - .L_14)
.L_14:
        /*003c*/ 	.word	0x00000000
        /*0040*/ 	.short	0x0007
        /*0042*/ 	.short	0x0030
        /*0044*/ 	.byte	0x00, 0xf0, 0x21, 0x00


	//----- nvinfo : EIATTR_KPARAM_INFO
	.align		4
.L_15:
        /*0048*/ 	.byte	0x04, 0x17
        /*004a*/ 	.short	(.L_17 - .L_16)
.L_16:
        /*004c*/ 	.word	0x00000000
        /*0050*/ 	.short	0x0006
        /*0052*/ 	.short	0x0028
        /*0054*/ 	.byte	0x00, 0xf0, 0x21, 0x00


	//----- nvinfo : EIATTR_KPARAM_INFO
	.align		4
.L_17:
        /*0058*/ 	.byte	0x04, 0x17
        /*005a*/ 	.short	(.L_19 - .L_18)
.L_18:
        /*005c*/ 	.word	0x00000000
        /*0060*/ 	.short	0x0005
        /*0062*/ 	.short	0x0020
        /*0064*/ 	.byte	0x00, 0xf0, 0x11, 0x00


	//----- nvinfo : EIATTR_KPARAM_INFO
	.align		4
.L_19:
        /*0068*/ 	.byte	0x04, 0x17
        /*006a*/ 	.short	(.L_21 - .L_20)
.L_20:
        /*006c*/ 	.word	0x00000000
        /*0070*/ 	.short	0x0004
        /*0072*/ 	.short	0x001c
        /*0074*/ 	.byte	0x00, 0xf0, 0x11, 0x00


	//----- nvinfo : EIATTR_KPARAM_INFO
	.align		4
.L_21:
        /*0078*/ 	.byte	0x04, 0x17
        /*007a*/ 	.short	(.L_23 - .L_22)
.L_22:
        /*007c*/ 	.word	0x00000000
        /*0080*/ 	.short	0x0003
        /*0082*/ 	.short	0x0018
        /*0084*/ 	.byte	0x00, 0xf0, 0x11, 0x00


	//----- nvinfo : EIATTR_KPARAM_INFO
	.align		4
.L_23:
        /*0088*/ 	.byte	0x04, 0x17
        /*008a*/ 	.short	(.L_25 - .L_24)
.L_24:
        /*008c*/ 	.word	0x00000000
        /*0090*/ 	.short	0x0002
        /*0092*/ 	.short	0x0010
        /*0094*/ 	.byte	0x00, 0xf4, 0x21, 0x00


	//----- nvinfo : EIATTR_KPARAM_INFO
	.align		4
.L_25:
        /*0098*/ 	.byte	0x04, 0x17
        /*009a*/ 	.short	(.L_27 - .L_26)
.L_26:
        /*009c*/ 	.word	0x00000000
        /*00a0*/ 	.short	0x0001
        /*00a2*/ 	.short	0x0008
        /*00a4*/ 	.byte	0x00, 0xf4, 0x21, 0x00


	//----- nvinfo : EIATTR_KPARAM_INFO
	.align		4
.L_27:
        /*00a8*/ 	.byte	0x04, 0x17
        /*00aa*/ 	.short	(.L_29 - .L_28)
.L_28:
        /*00ac*/ 	.word	0x00000000
        /*00b0*/ 	.short	0x0000
        /*00b2*/ 	.short	0x0000
        /*00b4*/ 	.byte	0x00, 0xf4, 0x21, 0x00


	//----- nvinfo : EIATTR_SPARSE_MMA_MASK
	.align		4
.L_29:
        /*00b8*/ 	.byte	0x03, 0x50
        /*00ba*/ 	.short	0x0000


	//----- nvinfo : EIATTR_MAXREG_COUNT
	.align		4
        /*00bc*/ 	.byte	0x03, 0x1b
        /*00be*/ 	.short	0x00ff


	//----- nvinfo : EIATTR_NUM_BARRIERS
	.align		4
        /*00c0*/ 	.byte	0x02, 0x4c
        /*00c2*/ 	.byte	0x01
	.zero		1


	//----- nvinfo : EIATTR_MERCURY_ISA_VERSION
	.align		4
        /*00c4*/ 	.byte	0x03, 0x5f
        /*00c6*/ 	.short	0x0101


	//----- nvinfo : EIATTR_INT_WARP_WIDE_INSTR_OFFSETS
	.align		4
        /*00c8*/ 	.byte	0x04, 0x31
        /*00ca*/ 	.short	(.L_31 - .L_30)


	//   ....[0]....
.L_30:
        /*00cc*/ 	.word	0x00001430


	//   ....[1]....
        /*00d0*/ 	.word	0x000014c0


	//   ....[2]....
        /*00d4*/ 	.word	0x00001970


	//   ....[3]....
        /*00d8*/ 	.word	0x00001980


	//   ....[4]....
        /*00dc*/ 	.word	0x00001990


	//   ....[5]....
        /*00e0*/ 	.word	0x000019a0


	//   ....[6]....
        /*00e4*/ 	.word	0x00001e20


	//   ....[7]....
        /*00e8*/ 	.word	0x00001e40


	//----- nvinfo : EIATTR_COOP_GROUP_MASK_REGIDS
	.align		4
.L_31:
        /*00ec*/ 	.byte	0x04, 0x29
        /*00ee*/ 	.short	(.L_33 - .L_32)


	//   ....[0]....
.L_32:
        /*00f0*/ 	.word	0xffffffff


	//   ....[1]....
        /*00f4*/ 	.word	0xffffffff


	//   ....[2]....
        /*00f8*/ 	.word	0xffffffff


	//----- nvinfo : EIATTR_COOP_GROUP_INSTR_OFFSETS
	.align		4
.L_33:
        /*00fc*/ 	.byte	0x04, 0x28
        /*00fe*/ 	.short	(.L_35 - .L_34)


	//   ....[0]....
.L_34:
        /*0100*/ 	.word	0x00000150


	//   ....[1]....
        /*0104*/ 	.word	0x00000700


	//   ....[2]....
        /*0108*/ 	.word	0x00000cf0


	//----- nvinfo : EIATTR_MBARRIER_INSTR_OFFSETS
	.align		4
.L_35:
        /*010c*/ 	.byte	0x04, 0x39
        /*010e*/ 	.short	(.L_37 - .L_36)


	//   ....[0]....
.L_36:
        /*0110*/ 	.word	0x00001550
        /*0114*/ 	.word	0x000000ff
        /*0118*/ 	.word	0x00006000
        /*011c*/ 	.short	0x0100
        /*011e*/ 	.byte	0x08
	.zero		1


	//   ....[1]....
        /*0120*/ 	.word	0x00001ab0
        /*0124*/ 	.word	0x000000ff
        /*0128*/ 	.word	0x00006000
        /*012c*/ 	.short	0x010a
        /*012e*/ 	.byte	0x08
	.zero		1


	//   ....[2]....
        /*0130*/ 	.word	0x00001dc0
        /*0134*/ 	.word	0x000000ff
        /*0138*/ 	.word	0x00006000
        /*013c*/ 	.short	0x0108
        /*013e*/ 	.byte	0x08
	.zero		1


	//   ....[3]....
        /*0140*/ 	.word	0x000020e0
        /*0144*/ 	.word	0x000000ff
        /*0148*/ 	.word	0x00006000
        /*014c*/ 	.short	0x010a
        /*014e*/ 	.byte	0x08
	.zero		1


	//----- nvinfo : EIATTR_NUM_MBARRIERS
	.align		4
.L_37:
        /*0150*/ 	.byte	0x03, 0x38
        /*0152*/ 	.short	0x0001


	//----- nvinfo : EIATTR_EXIT_INSTR_OFFSETS
	.align		4
        /*0154*/ 	.byte	0x04, 0x1c
        /*0156*/ 	.short	(.L_39 - .L_38)


	//   ....[0]....
.L_38:
        /*0158*/ 	.word	0x000020d0


	//----- nvinfo : EIATTR_REQNTID
	.align		4
.L_39:
        /*015c*/ 	.byte	0x04, 0x10
        /*015e*/ 	.short	(.L_41 - .L_40)
.L_40:
        /*0160*/ 	.word	0x00000080
        /*0164*/ 	.word	0x00000001
        /*0168*/ 	.word	0x00000001


	//----- nvinfo : EIATTR_CRS_STACK_SIZE
	.align		4
.L_41:
        /*016c*/ 	.byte	0x04, 0x1e
        /*016e*/ 	.short	(.L_43 - .L_42)
.L_42:
        /*0170*/ 	.word	0x00000000


	//----- nvinfo : EIATTR_CBANK_PARAM_SIZE
	.align		4
.L_43:
        /*0174*/ 	.byte	0x03, 0x19
        /*0176*/ 	.short	0x0050


	//----- nvinfo : EIATTR_PARAM_CBANK
	.align		4
        /*0178*/ 	.byte	0x04, 0x0a
        /*017a*/ 	.short	(.L_45 - .L_44)
	.align		4
.L_44:
        /*017c*/ 	.word	index@(.nv.constant0.gluon_wgmma)
        /*0180*/ 	.short	0x0210
        /*0182*/ 	.short	0x0050


	//----- nvinfo : EIATTR_SW_WAR
	.align		4
.L_45:
        /*0184*/ 	.byte	0x04, 0x36
        /*0186*/ 	.short	(.L_47 - .L_46)
.L_46:
        /*0188*/ 	.word	0x00000008
.L_47:


//--------------------- .nv.callgraph             --------------------------
	.section	.nv.callgraph,"",@"SHT_CUDA_CALLGRAPH"
	.align	4
	.sectionentsize	8
	.align		4
        /*0000*/ 	.word	0x00000000
	.align		4
        /*0004*/ 	.word	0xffffffff
	.align		4
        /*0008*/ 	.word	0x00000000
	.align		4
        /*000c*/ 	.word	0xfffffffe
	.align		4
        /*0010*/ 	.word	0x00000000
	.align		4
        /*0014*/ 	.word	0xfffffffd
	.align		4
        /*0018*/ 	.word	0x00000000
	.align		4
        /*001c*/ 	.word	0xfffffffc


//--------------------- .text.gluon_wgmma         --------------------------
	.section	.text.gluon_wgmma,"ax",@progbits
	.align	128
        .global         gluon_wgmma
        .type           gluon_wgmma,@function
        .size           gluon_wgmma,(.L_x_52 - gluon_wgmma)
        .other          gluon_wgmma,@"STO_CUDA_ENTRY STV_DEFAULT"
gluon_wgmma:
.text.gluon_wgmma:
[----:B------:R-:W-:Y:S01]  /*0000*/  LDC R1, c[0x0][0x28] ;  /* 0x00000a00ff017b82 */ /* 0x000fe20000000800 */
[----:B------:R-:W1:Y:S07]  /*0010*/  S2R R0, SR_TID.X ;  /* 0x0000000000007919 */ /* 0x000e6e0000002100 */
[----:B------:R-:W2:Y:S01]  /*0020*/  S2UR UR4, SR_CgaCtaId ;  /* 0x00000000000479c3 */ /* 0x000ea20000008800 */
[----:B------:R-:W-:Y:S01]  /*0030*/  UMOV UR8, 0x400 ;  /* 0x0000040000087882 */ /* 0x000fe20000000000 */
[----:B------:R-:W-:Y:S01]  /*0040*/  ULDC UR6, c[0x0][0xc] ;  /* 0x0000030000067ab9 */ /* 0x000fe20000000800 */
[----:B------:R-:W-:Y:S01]  /*0050*/  ULDC.64 UR48, c[0x0][0x250] ;  /* 0x0000940000307ab9 */ /* 0x000fe20000000a00 */
[----:B------:R-:W-:Y:S04]  /*0060*/  BSSY B0, `(.L_x_0) ;  /* 0x000001e000007945 */ /* 0x000fe80003800000 */
[----:B------:R-:W3:Y:S08]  /*0070*/  LDC R3, c[0x0][0x228] ;  /* 0x00008a00ff037b82 */ /* 0x000ef00000000800 */
[----:B------:R-:W4:Y:S08]  /*0080*/  LDC R10, c[0x0][0x230] ;  /* 0x00008c00ff0a7b82 */ /* 0x000f300000000800 */
[----:B------:R-:W-:Y:S01]  /*0090*/  S2UR UR50, SR_CTAID.Y ;  /* 0x00000000003279c3 */ /* 0x000fe20000002600 */
[----:B--2---:R-:W-:-:S03]  /*00a0*/  ULEA UR8, UR4, UR8, 0x18 ;  /* 0x0000000804087291 */ /* 0x004fc6000f8ec03f */
[----:B------:R-:W-:Y:S01]  /*00b0*/  ULDC UR4, c[0x0][0x10] ;  /* 0x0000040000047ab9 */ /* 0x000fe20000000800 */
[----:B-1----:R-:W-:-:S03]  /*00c0*/  LOP3.LUT R2, R0, 0x7f, RZ, 0xc0, !PT ;  /* 0x0000007f00027812 */ /* 0x002fc600078ec0ff */
[----:B------:R-:W1:Y:S01]  /*00d0*/  S2UR UR5, SR_CTAID.Z ;  /* 0x00000000000579c3 */ /* 0x000e620000002700 */
[----:B---3--:R-:W-:Y:S01]  /*00e0*/  VIADD R3, R3, 0xffffffff ;  /* 0xffffffff03037836 */ /* 0x008fe20000000000 */
[C---:B------:R-:W-:Y:S02]  /*00f0*/  ISETP.GE.U32.AND P0, PT, R2.reuse, 0x20, PT ;  /* 0x000000200200780c */ /* 0x040fe40003f06070 */
[C---:B------:R-:W-:Y:S02]  /*0100*/  ISETP.NE.U32.AND P2, PT, R2.reuse, RZ, PT ;  /* 0x000000ff0200720c */ /* 0x040fe40003f45070 */
[----:B------:R-:W-:Y:S02]  /*0110*/  LEA R12, R2, UR8, 0x2 ;  /* 0x00000008020c7c11 */ /* 0x000fe4000f8e10ff */
[----:B------:R-:W2:Y:S01]  /*0120*/  S2UR UR51, SR_CTAID.X ;  /* 0x00000000003379c3 */ /* 0x000ea20000002500 */
[----:B----4-:R-:W-:-:S06]  /*0130*/  VIADD R8, R10, 0xffffffff ;  /* 0xffffffff0a087836 */ /* 0x010fcc0000000000 */
[----:B------:R3:W-:Y:S01]  /*0140*/  @!P0 STS [R12], RZ ;  /* 0x000000ff0c008388 */ /* 0x0007e20000000800 */
[----:B------:R-:W-:-:S03]  /*0150*/  NOP ;  /* 0x0000000000007918 */ /* 0x000fc60000000000 */
[----:B------:R3:W-:Y:S01]  /*0160*/  @!P2 STS [UR8+0x24], R3 ;  /* 0x00002403ff00a988 */ /* 0x0007e20008000808 */
[----:B-1----:R-:W-:-:S03]  /*0170*/  UIMAD UR4, UR5, UR4, UR50 ;  /* 0x00000004050472a4 */ /* 0x002fc6000f8e0232 */
[----:B------:R3:W-:Y:S01]  /*0180*/  @!P2 STS [UR8+0x20], R8 ;  /* 0x00002008ff00a988 */ /* 0x0007e20008000808 */
[----:B--2---:R-:W-:-:S04]  /*0190*/  UIMAD UR4, UR4, UR6, UR51 ;  /* 0x00000006040472a4 */ /* 0x004fc8000f8e0233 */
[----:B------:R-:W-:-:S04]  /*01a0*/  UIMAD UR4, UR4, 0x180, URZ ;  /* 0x00000180040478a4 */ /* 0x000fc8000f8e023f */
[----:B------:R-:W-:-:S04]  /*01b0*/  UIADD3 UR16, UP0, UR4, UR48, URZ ;  /* 0x0000003004107290 */ /* 0x000fc8000ff1e03f */
[----:B------:R-:W-:Y:S01]  /*01c0*/  ULEA.HI.X.SX32 UR17, UR4, UR49, 0x1, UP0 ;  /* 0x0000003104117291 */ /* 0x000fe200080f0e3f */
[----:B---3--:R-:W-:Y:S11]  /*01d0*/  @P2 BRA `(.L_x_1) ;  /* 0x0000000000182947 */ /* 0x008ff60003800000 */
[----:B------:R-:W1:Y:S01]  /*01e0*/  LDS R4, [UR8+0x8] ;  /* 0x00000808ff047984 */ /* 0x000e620008000800 */
[----:B------:R-:W2:Y:S01]  /*01f0*/  LDC.64 R6, c[0x0][0x210] ;  /* 0x00008400ff067b82 */ /* 0x000ea20000000a00 */
[----:B------:R-:W-:Y:S02]  /*0200*/  IMAD.MOV.U32 R5, RZ, RZ, 0x70 ;  /* 0x00000070ff057424 */ /* 0x000fe400078e00ff */
[----:B--2---:R2:W-:Y:S03]  /*0210*/  STS.64 [UR8], R6 ;  /* 0x00000006ff007988 */ /* 0x0045e60008000a08 */
[----:B-1----:R-:W-:-:S05]  /*0220*/  LOP3.LUT R4, R4, 0x10, R5, 0xd8, !PT ;  /* 0x0000001004047812 */ /* 0x002fca00078ed805 */
[----:B------:R2:W-:Y:S02]  /*0230*/  STS [UR8+0x8], R4 ;  /* 0x00000804ff007988 */ /* 0x0005e40008000808 */
.L_x_1:
[----:B------:R-:W-:Y:S05]  /*0240*/  BSYNC B0 ;  /* 0x0000000000007941 */ /* 0x000fea0003800000 */
.L_x_0:
[----:B------:R-:W-:Y:S04]  /*0250*/  BSSY B0, `(.L_x_2) ;  /* 0x000000a000007945 */ /* 0x000fe80003800000 */
[----:B------:R-:W-:Y:S05]  /*0260*/  @P2 BRA `(.L_x_3) ;  /* 0x0000000000202947 */ /* 0x000fea0003800000 */
[----:B--2---:R-:W1:Y:S01]  /*0270*/  LDS R4, [UR8+0x34] ;  /* 0x00003408ff047984 */ /* 0x004e620008000800 */
[----:B------:R-:W-:Y:S02]  /*0280*/  IMAD.MOV.U32 R5, RZ, RZ, 0x3f000000 ;  /* 0x3f000000ff057424 */ /* 0x000fe400078e00ff */
[----:B------:R-:W-:Y:S01]  /*0290*/  @!P2 IMAD.MOV.U32 R6, RZ, RZ, 0x7f ;  /* 0x0000007fff06a424 */ /* 0x000fe200078e00ff */
[----:B------:R-:W2:Y:S02]  /*02a0*/  @!P2 LDS R7, [UR8+0x38] ;  /* 0x00003808ff07a984 */ /* 0x000ea40008000800 */
[----:B-1----:R-:W-:Y:S02]  /*02b0*/  LOP3.LUT R4, R4, 0xff000000, R5, 0xb8, !PT ;  /* 0xff00000004047812 */ /* 0x002fe400078eb805 */
[----:B--2---:R-:W-:-:S03]  /*02c0*/  @!P2 LOP3.LUT R5, R7, 0xff, R6, 0xb8, !PT ;  /* 0x000000ff0705a812 */ /* 0x004fc600078eb806 */
[----:B------:R1:W-:Y:S04]  /*02d0*/  STS [UR8+0x34], R4 ;  /* 0x00003404ff007988 */ /* 0x0003e80008000808 */
[----:B------:R1:W-:Y:S02]  /*02e0*/  @!P2 STS [UR8+0x38], R5 ;  /* 0x00003805ff00a988 */ /* 0x0003e40008000808 */
.L_x_3:
[----:B------:R-:W-:Y:S05]  /*02f0*/  BSYNC B0 ;  /* 0x0000000000007941 */ /* 0x000fea0003800000 */
.L_x_2:
[----:B------:R-:W-:Y:S04]  /*0300*/  BSSY B0, `(.L_x_4) ;  /* 0x000000e000007945 */ /* 0x000fe80003800000 */
[----:B------:R-:W-:Y:S05]  /*0310*/  @P2 BRA `(.L_x_5) ;  /* 0x0000000000302947 */ /* 0x000fea0003800000 */
[----:B-1----:R-:W1:Y:S01]  /*0320*/  LDS R5, [UR8+0x34] ;  /* 0x00003408ff057984 */ /* 0x002e620008000800 */
[----:B--2---:R-:W2:Y:S03]  /*0330*/  LDC.64 R6, c[0x0][0x238] ;  /* 0x00008e00ff067b82 */ /* 0x004ea60000000a00 */
[----:B------:R-:W3:Y:S01]  /*0340*/  LDS R4, [UR8+0x1c] ;  /* 0x00001c08ff047984 */ /* 0x000ee20008000800 */
[C---:B--2---:R-:W-:Y:S01]  /*0350*/  SHF.L.U64.HI R7, R6.reuse, 0x1, R7 ;  /* 0x0000000106077819 */ /* 0x044fe20000010207 */
[----:B------:R-:W-:-:S03]  /*0360*/  IMAD.SHL.U32 R6, R6, 0x2, RZ ;  /* 0x0000000206067824 */ /* 0x000fc600078e00ff */
[--C-:B------:R-:W-:Y:S02]  /*0370*/  SHF.R.U32.HI R9, RZ, 0x4, R7.reuse ;  /* 0x00000004ff097819 */ /* 0x100fe40000011607 */
[----:B------:R-:W-:-:S05]  /*0380*/  SHF.R.U64 R6, R6, 0x4, R7 ;  /* 0x0000000406067819 */ /* 0x000fca0000001207 */
[----:B------:R4:W-:Y:S01]  /*0390*/  STS [UR8+0xc], R6 ;  /* 0x00000c06ff007988 */ /* 0x0009e20008000808 */
[----:B-1----:R-:W-:Y:S02]  /*03a0*/  LOP3.LUT R5, R5, 0x7, RZ, 0xb8, !PT ;  /* 0x0000000705057812 */ /* 0x002fe400078eb8ff */
[----:B---3--:R-:W-:-:S03]  /*03b0*/  LOP3.LUT R4, R4, 0xf, R9, 0xb8, !PT ;  /* 0x0000000f04047812 */ /* 0x008fc600078eb809 */
[----:B------:R4:W-:Y:S04]  /*03c0*/  STS [UR8+0x34], R5 ;  /* 0x00003405ff007988 */ /* 0x0009e80008000808 */
[----:B------:R4:W-:Y:S02]  /*03d0*/  STS [UR8+0x1c], R4 ;  /* 0x00001c04ff007988 */ /* 0x0009e40008000808 */
.L_x_5:
[----:B------:R-:W-:Y:S05]  /*03e0*/  BSYNC B0 ;  /* 0x0000000000007941 */ /* 0x000fea0003800000 */
.L_x_4:
[----:B------:R-:W-:Y:S04]  /*03f0*/  BSSY B1, `(.L_x_6) ;  /* 0x000001b000017945 */ /* 0x000fe80003800000 */
[----:B------:R-:W-:Y:S01]  /*0400*/  BSSY B0, `(.L_x_7) ;  /* 0x0000016000007945 */ /* 0x000fe20003800000 */
[----:B-12-4-:R-:W-:-:S03]  /*0410*/  IMAD.MOV.U32 R4, RZ, RZ, RZ ;  /* 0x000000ffff047224 */ /* 0x016fc600078e00ff */
[----:B------:R-:W-:Y:S05]  /*0420*/  @P2 BRA `(.L_x_8) ;  /* 0x0000000000202947 */ /* 0x000fea0003800000 */
[----:B------:R-:W1:Y:S02]  /*0430*/  LDS R5, [UR8+0x34] ;  /* 0x00003408ff057984 */ /* 0x000e640008000800 */
[----:B-1----:R-:W-:-:S05]  /*0440*/  LOP3.LUT R5, R5, 0x38, RZ, 0xb8, !PT ;  /* 0x0000003805057812 */ /* 0x002fca00078eb8ff */
[----:B------:R1:W-:Y:S01]  /*0450*/  STS [UR8+0x34], R5 ;  /* 0x00003405ff007988 */ /* 0x0003e20008000808 */
[----:B------:R-:W-:Y:S05]  /*0460*/  @P2 BRA `(.L_x_9) ;  /* 0x0000000000202947 */ /* 0x000fea0003800000 */
[----:B-1----:R-:W1:Y:S01]  /*0470*/  LDS R5, [UR8+0x8] ;  /* 0x00000808ff057984 */ /* 0x002e620008000800 */
[----:B------:R-:W-:-:S05]  /*0480*/  IMAD.MOV.U32 R6, RZ, RZ, 0x780 ;  /* 0x00000780ff067424 */ /* 0x000fca00078e00ff */
[----:B-1----:R-:W-:-:S05]  /*0490*/  LOP3.LUT R5, R5, 0x300, R6, 0xd8, !PT ;  /* 0x0000030005057812 */ /* 0x002fca00078ed806 */
[----:B------:R1:W-:Y:S02]  /*04a0*/  STS [UR8+0x8], R5 ;  /* 0x00000805ff007988 */ /* 0x0003e40008000808 */
.L_x_8:
[----:B------:R-:W-:Y:S05]  /*04b0*/  @P2 BRA `(.L_x_10) ;  /* 0x0000000000282947 */ /* 0x000fea0003800000 */
[----:B-1----:R-:W1:Y:S02]  /*04c0*/  LDS R5, [UR8+0x8] ;  /* 0x00000808ff057984 */ /* 0x002e640008000800 */
[----:B-1----:R-:W-:-:S05]  /*04d0*/  LOP3.LUT R5, R5, 0x1800, RZ, 0xb8, !PT ;  /* 0x0000180005057812 */ /* 0x002fca00078eb8ff */
[----:B------:R2:W-:Y:S02]  /*04e0*/  STS [UR8+0x8], R5 ;  /* 0x00000805ff007988 */ /* 0x0005e40008000808 */
.L_x_9:
[----:B------:R-:W-:Y:S05]  /*04f0*/  @P2 BREAK B0 ;  /* 0x0000000000002942 */ /* 0x000fea0003800000 */
[----:B------:R-:W-:Y:S05]  /*0500*/  @P2 BRA `(.L_x_11) ;  /* 0x0000000000242947 */ /* 0x000fea0003800000 */
[----:B------:R-:W3:Y:S01]  /*0510*/  LDS R6, [UR8+0x8] ;  /* 0x00000808ff067984 */ /* 0x000ee20008000800 */
[----:B-12---:R-:W-:-:S05]  /*0520*/  IMAD.MOV.U32 R5, RZ, RZ, 0x6000 ;  /* 0x00006000ff057424 */ /* 0x006fca00078e00ff */
[----:B---3--:R-:W-:-:S04]  /*0530*/  LOP3.LUT R5, R6, 0x6000, R5, 0xd8, !PT ;  /* 0x0000600006057812 */ /* 0x008fc800078ed805 */
[----:B------:R-:W-:-:S05]  /*0540*/  LOP3.LUT R5, R5, 0x400000, RZ, 0xb8, !PT ;  /* 0x0040000005057812 */ /* 0x000fca00078eb8ff */
[----:B------:R2:W-:Y:S02]  /*0550*/  STS [UR8+0x8], R5 ;  /* 0x00000805ff007988 */ /* 0x0005e40008000808 */
.L_x_10:
[----:B------:R-:W-:Y:S05]  /*0560*/  BSYNC B0 ;  /* 0x0000000000007941 */ /* 0x000fea0003800000 */
.L_x_7:
[----:B-12---:R-:W1:Y:S02]  /*0570*/  @!P2 LDS R5, [UR8+0x8] ;  /* 0x00000808ff05a984 */ /* 0x006e640008000800 */
[----:B-1----:R-:W-:-:S05]  /*0580*/  @!P2 LOP3.LUT R5, R5, 0x8000, RZ, 0xb8, !PT ;  /* 0x000080000505a812 */ /* 0x002fca00078eb8ff */
[----:B------:R3:W-:Y:S02]  /*0590*/  @!P2 STS [UR8+0x8], R5 ;  /* 0x00000805ff00a988 */ /* 0x0007e40008000808 */
.L_x_11:
[----:B------:R-:W-:Y:S05]  /*05a0*/  BSYNC B1 ;  /* 0x0000000000017941 */ /* 0x000fea0003800000 */
.L_x_6:
[----:B------:R-:W-:Y:S05]  /*05b0*/  WARPSYNC.ALL ;  /* 0x0000000000007948 */ /* 0x000fea0003800000 */
[----:B------:R-:W-:Y:S05]  /*05c0*/  @P0 BRA `(.L_x_12) ;  /* 0x0000000000280947 */ /* 0x000fea0003800000 */
[----:B-123--:R-:W1:Y:S01]  /*05d0*/  S2R R5, SR_LANEID ;  /* 0x0000000000057919 */ /* 0x00ee620000000000 */
[----:B------:R-:W-:Y:S05]  /*05e0*/  WARPSYNC.ALL ;  /* 0x0000000000007948 */ /* 0x000fea0003800000 */
[----:B-1----:R-:W-:-:S05]  /*05f0*/  IMAD.SHL.U32 R5, R5, 0x4, RZ ;  /* 0x0000000405057824 */ /* 0x002fca00078e00ff */
[----:B------:R-:W1:Y:S01]  /*0600*/  LDS R9, [R5+UR8] ;  /* 0x0000000805097984 */ /* 0x000e620008000800 */
[----:B------:R-:W-:-:S05]  /*0610*/  IADD3 R6, P1, R5, UR16, RZ ;  /* 0x0000001005067c10 */ /* 0x000fca000ff3e0ff */
[----:B------:R-:W-:-:S05]  /*0620*/  IMAD.X R7, RZ, RZ, UR17, P1 ;  /* 0x00000011ff077e24 */ /* 0x000fca00088e06ff */
[----:B-1----:R4:W5:Y:S01]  /*0630*/  ATOMG.E.EXCH.STRONG.GPU PT, RZ, [R6], R9 ;  /* 0x0000000906ff73a8 */ /* 0x00296200041ee100 */
[----:B------:R-:W-:-:S04]  /*0640*/  DEPBAR {5,4,3,2,1,0} ;  /* 0x0000003f0000791a */ /* 0x000fc80000000000 */
[----:B------:R4:W-:Y:S01]  /*0650*/  UTMACCTL.IV [UR16] ;  /* 0x00000000100079b9 */ /* 0x0009e20008000000 */
[----:B------:R-:W-:Y:S01]  /*0660*/  NOP ;  /* 0x0000000000007918 */ /* 0x000fe20000000000 */
.L_x_12:
[----:B------:R-:W-:Y:S05]  /*0670*/  @P0 BRA `(.L_x_13) ;  /* 0x00000000000c0947 */ /* 0x000fea0003800000 */
[----:B------:R0:W-:Y:S01]  /*0680*/  UTMACMDFLUSH ;  /* 0x00000000000079b7 */ /* 0x0001e20000000000 */
[----:B------:R-:W-:Y:S05]  /*0690*/  @P0 BRA `(.L_x_13) ;  /* 0x0000000000040947 */ /* 0x000fea0003800000 */
[----:B------:R-:W-:-:S04]  /*06a0*/  DEPBAR.LE SB0, 0x0 ;  /* 0x000080000000791a */ /* 0x000fc80000000000 */
.L_x_13:
[----:B------:R-:W-:Y:S05]  /*06b0*/  WARPSYNC.ALL ;  /* 0x0000000000007948 */ /* 0x000fea0003800000 */
[----:B-----5:R-:W-:Y:S06]  /*06c0*/  BAR.SYNC.DEFER_BLOCKING 0x0 ;  /* 0x0000000000007b1d */ /* 0x020fec0000010000 */
[----:B------:R-:W-:Y:S02]  /*06d0*/  BSSY B1, `(.L_x_14) ;  /* 0x000000b000017945 */ /* 0x000fe40003800000 */
[----:B------:R-:W-:Y:S06]  /*06e0*/  BAR.SYNC.DEFER_BLOCKING 0x0 ;  /* 0x0000000000007b1d */ /* 0x000fec0000010000 */
[----:B------:R5:W-:Y:S01]  /*06f0*/  @!P0 STS [R12], RZ ;  /* 0x000000ff0c008388 */ /* 0x000be20000000800 */
[----:B------:R-:W-:Y:S01]  /*0700*/  NOP ;  /* 0x0000000000007918 */ /* 0x000fe20000000000 */
[----:B------:R-:W-:Y:S05]  /*0710*/  @P2 BRA `(.L_x_15) ;  /* 0x0000000000182947 */ /* 0x000fea0003800000 */
[----:B-123--:R-:W1:Y:S01]  /*0720*/  LDS R5, [UR8+0x8] ;  /* 0x00000808ff057984 */ /* 0x00ee620008000800 */
[----:B------:R-:W2:Y:S01]  /*0730*/  LDC.64 R14, c[0x0][0x218] ;  /* 0x00008600ff0e7b82 */ /* 0x000ea20000000a00 */
[----:B----4-:R-:W-:Y:S02]  /*0740*/  IMAD.MOV.U32 R6, RZ, RZ, 0x70 ;  /* 0x00000070ff067424 */ /* 0x010fe400078e00ff */
[----:B--2---:R2:W-:Y:S03]  /*0750*/  STS.64 [UR8], R14 ;  /* 0x0000000eff007988 */ /* 0x0045e60008000a08 */
[----:B-1----:R-:W-:-:S05]  /*0760*/  LOP3.LUT R5, R5, 0x10, R6, 0xd8, !PT ;  /* 0x0000001005057812 */ /* 0x002fca00078ed806 */
[----:B------:R2:W-:Y:S02]  /*0770*/  STS [UR8+0x8], R5 ;  /* 0x00000805ff007988 */ /* 0x0005e40008000808 */
.L_x_15:
[----:B----4-:R-:W-:Y:S05]  /*0780*/  BSYNC B1 ;  /* 0x0000000000017941 */ /* 0x010fea0003800000 */
.L_x_14:
[----:B------:R-:W-:Y:S04]  /*0790*/  BSSY B2, `(.L_x_16) ;  /* 0x000000f000027945 */ /* 0x000fe80003800000 */
[----:B------:R-:W-:Y:S04]  /*07a0*/  BSSY B1, `(.L_x_17) ;  /* 0x000000c000017945 */ /* 0x000fe80003800000 */
[----:B------:R-:W-:Y:S05]  /*07b0*/  @P2 BRA `(.L_x_18) ;  /* 0x0000000000282947 */ /* 0x000fea0003800000 */
[----:B-123--:R-:W1:Y:S01]  /*07c0*/  LDS R5, [UR8+0x34] ;  /* 0x00003408ff057984 */ /* 0x00ee620008000800 */
[----:B------:R-:W-:Y:S01]  /*07d0*/  IMAD.MOV.U32 R6, RZ, RZ, 0x3f000000 ;  /* 0x3f000000ff067424 */ /* 0x000fe200078e00ff */
[----:B------:R-:W-:Y:S05]  /*07e0*/  @P2 BREAK B1 ;  /* 0x0000000000012942 */ /* 0x000fea0003800000 */
[----:B-1----:R-:W-:-:S05]  /*07f0*/  LOP3.LUT R5, R5, 0xff000000, R6, 0xb8, !PT ;  /* 0xff00000005057812 */ /* 0x002fca00078eb806 */
[----:B------:R1:W-:Y:S01]  /*0800*/  STS [UR8+0x34], R5 ;  /* 0x00003405ff007988 */ /* 0x0003e20008000808 */
[----:B------:R-:W-:Y:S05]  /*0810*/  @P2 BRA `(.L_x_19) ;  /* 0x0000000000182947 */ /* 0x000fea0003800000 */
[----:B------:R-:W2:Y:S01]  /*0820*/  LDS R6, [UR8+0x38] ;  /* 0x00003808ff067984 */ /* 0x000ea20008000800 */
[----:B-1----:R-:W-:-:S05]  /*0830*/  IMAD.MOV.U32 R5, RZ, RZ, 0x3f ;  /* 0x0000003fff057424 */ /* 0x002fca00078e00ff */
[----:B--2---:R-:W-:-:S05]  /*0840*/  LOP3.LUT R5, R6, 0xff, R5, 0xb8, !PT ;  /* 0x000000ff06057812 */ /* 0x004fca00078eb805 */
[----:B------:R4:W-:Y:S02]  /*0850*/  STS [UR8+0x38], R5 ;  /* 0x00003805ff007988 */ /* 0x0009e40008000808 */
.L_x_18:
[----:B------:R-:W-:Y:S05]  /*0860*/  BSYNC B1 ;  /* 0x0000000000017941 */ /* 0x000fea0003800000 */
.L_x_17:
[----:B------:R1:W-:Y:S02]  /*0870*/  @!P2 STS [UR8+0x20], R8 ;  /* 0x00002008ff00a988 */ /* 0x0003e40008000808 */
.L_x_19:
[----:B------:R-:W-:Y:S05]  /*0880*/  BSYNC B2 ;  /* 0x0000000000027941 */ /* 0x000fea0003800000 */
.L_x_16:
[----:B------:R-:W-:Y:S05]  /*0890*/  WARPSYNC.ALL ;  /* 0x0000000000007948 */ /* 0x000fea0003800000 */
[----:B-1234-:R-:W1:Y:S01]  /*08a0*/  LDC R5, c[0x0][0x22c] ;  /* 0x00008b00ff057b82 */ /* 0x01ee620000000800 */
[----:B------:R-:W-:Y:S01]  /*08b0*/  BSSY B2, `(.L_x_20) ;  /* 0x0000010000027945 */ /* 0x000fe20003800000 */
[----:B-1----:R-:W-:-:S05]  /*08c0*/  VIADD R5, R5, 0xffffffff ;  /* 0xffffffff05057836 */ /* 0x002fca0000000000 */
[----:B------:R1:W-:Y:S01]  /*08d0*/  @!P2 STS [UR8+0x24], R5 ;  /* 0x00002405ff00a988 */ /* 0x0003e20008000808 */
[----:B------:R-:W-:Y:S05]  /*08e0*/  @P2 BRA `(.L_x_21) ;  /* 0x0000000000302947 */ /* 0x000fea0003800000 */
[----:B------:R-:W2:Y:S01]  /*08f0*/  LDS R7, [UR8+0x34] ;  /* 0x00003408ff077984 */ /* 0x000ea20008000800 */
[----:B------:R-:W3:Y:S03]  /*0900*/  LDC.64 R8, c[0x0][0x240] ;  /* 0x00009000ff087b82 */ /* 0x000ee60000000a00 */
[----:B------:R-:W4:Y:S01]  /*0910*/  LDS R6, [UR8+0x1c] ;  /* 0x00001c08ff067984 */ /* 0x000f220008000800 */
[C---:B---3--:R-:W-:Y:S01]  /*0920*/  SHF.L.U64.HI R9, R8.reuse, 0x1, R9 ;  /* 0x0000000108097819 */ /* 0x048fe20000010209 */
[----:B------:R-:W-:-:S03]  /*0930*/  IMAD.SHL.U32 R8, R8, 0x2, RZ ;  /* 0x0000000208087824 */ /* 0x000fc600078e00ff */
[--C-:B------:R-:W-:Y:S02]  /*0940*/  SHF.R.U32.HI R11, RZ, 0x4, R9.reuse ;  /* 0x00000004ff0b7819 */ /* 0x100fe40000011609 */
[----:B------:R-:W-:-:S05]  /*0950*/  SHF.R.U64 R8, R8, 0x4, R9 ;  /* 0x0000000408087819 */ /* 0x000fca0000001209 */
[----:B------:R3:W-:Y:S01]  /*0960*/  STS [UR8+0xc], R8 ;  /* 0x00000c08ff007988 */ /* 0x0007e20008000808 */
[----:B--2---:R-:W-:Y:S02]  /*0970*/  LOP3.LUT R7, R7, 0x7, RZ, 0xb8, !PT ;  /* 0x0000000707077812 */ /* 0x004fe400078eb8ff */
[----:B----4-:R-:W-:-:S03]  /*0980*/  LOP3.LUT R6, R6, 0xf, R11, 0xb8, !PT ;  /* 0x0000000f06067812 */ /* 0x010fc600078eb80b */
[----:B------:R3:W-:Y:S04]  /*0990*/  STS [UR8+0x34], R7 ;  /* 0x00003407ff007988 */ /* 0x0007e80008000808 */
[----:B------:R3:W-:Y:S02]  /*09a0*/  STS [UR8+0x1c], R6 ;  /* 0x00001c06ff007988 */ /* 0x0007e40008000808 */
.L_x_21:
[----:B------:R-:W-:Y:S05]  /*09b0*/  BSYNC B2 ;  /* 0x0000000000027941 */ /* 0x000fea0003800000 */
.L_x_20:
[----:B------:R-:W-:Y:S04]  /*09c0*/  BSSY B3, `(.L_x_22) ;  /* 0x000001a000037945 */ /* 0x000fe80003800000 */
[----:B------:R-:W-:Y:S04]  /*09d0*/  BSSY B2, `(.L_x_23) ;  /* 0x0000015000027945 */ /* 0x000fe80003800000 */
[----:B------:R-:W-:Y:S05]  /*09e0*/  @P2 BRA `(.L_x_24) ;  /* 0x0000000000202947 */ /* 0x000fea0003800000 */
[----:B---3--:R-:W2:Y:S02]  /*09f0*/  LDS R6, [UR8+0x34] ;  /* 0x00003408ff067984 */ /* 0x008ea40008000800 */
[----:B--2---:R-:W-:-:S05]  /*0a00*/  LOP3.LUT R6, R6, 0x38, RZ, 0xb8, !PT ;  /* 0x0000003806067812 */ /* 0x004fca00078eb8ff */
[----:B------:R2:W-:Y:S01]  /*0a10*/  STS [UR8+0x34], R6 ;  /* 0x00003406ff007988 */ /* 0x0005e20008000808 */
[----:B------:R-:W-:Y:S05]  /*0a20*/  @P2 BRA `(.L_x_25) ;  /* 0x0000000000202947 */ /* 0x000fea0003800000 */
[----:B--2---:R-:W2:Y:S01]  /*0a30*/  LDS R6, [UR8+0x8] ;  /* 0x00000808ff067984 */ /* 0x004ea20008000800 */
[----:B------:R-:W-:-:S05]  /*0a40*/  IMAD.MOV.U32 R7, RZ, RZ, 0x780 ;  /* 0x00000780ff077424 */ /* 0x000fca00078e00ff */
[----:B--2---:R-:W-:-:S05]  /*0a50*/  LOP3.LUT R6, R6, 0x300, R7, 0xd8, !PT ;  /* 0x0000030006067812 */ /* 0x004fca00078ed807 */
[----:B------:R2:W-:Y:S02]  /*0a60*/  STS [UR8+0x8], R6 ;  /* 0x00000806ff007988 */ /* 0x0005e40008000808 */
.L_x_24:
[----:B------:R-:W-:Y:S05]  /*0a70*/  @P2 BRA `(.L_x_26) ;  /* 0x0000000000282947 */ /* 0x000fea0003800000 */
[----:B--23--:R-:W2:Y:S02]  /*0a80*/  LDS R6, [UR8+0x8] ;  /* 0x00000808ff067984 */ /* 0x00cea40008000800 */
[----:B--2---:R-:W-:-:S05]  /*0a90*/  LOP3.LUT R6, R6, 0x1800, RZ, 0xb8, !PT ;  /* 0x0000180006067812 */ /* 0x004fca00078eb8ff */
[----:B------:R3:W-:Y:S02]  /*0aa0*/  STS [UR8+0x8], R6 ;  /* 0x00000806ff007988 */ /* 0x0007e40008000808 */
.L_x_25:
[----:B------:R-:W-:Y:S05]  /*0ab0*/  @P2 BREAK B2 ;  /* 0x0000000000022942 */ /* 0x000fea0003800000 */
[----:B------:R-:W-:Y:S05]  /*0ac0*/  @P2 BRA `(.L_x_27) ;  /* 0x0000000000242947 */ /* 0x000fea0003800000 */
[----:B--23--:R-:W2:Y:S01]  /*0ad0*/  LDS R6, [UR8+0x8] ;  /* 0x00000808ff067984 */ /* 0x00cea20008000800 */
[----:B------:R-:W-:-:S05]  /*0ae0*/  IMAD.MOV.U32 R7, RZ, RZ, 0x6000 ;  /* 0x00006000ff077424 */ /* 0x000fca00078e00ff */
[----:B--2---:R-:W-:-:S04]  /*0af0*/  LOP3.LUT R6, R6, 0x6000, R7, 0xd8, !PT ;  /* 0x0000600006067812 */ /* 0x004fc800078ed807 */
[----:B------:R-:W-:-:S05]  /*0b00*/  LOP3.LUT R6, R6, 0x400000, RZ, 0xb8, !PT ;  /* 0x0040000006067812 */ /* 0x000fca00078eb8ff */
[----:B------:R4:W-:Y:S02]  /*0b10*/  STS [UR8+0x8], R6 ;  /* 0x00000806ff007988 */ /* 0x0009e40008000808 */
.L_x_26:
[----:B------:R-:W-:Y:S05]  /*0b20*/  BSYNC B2 ;  /* 0x0000000000027941 */ /* 0x000fea0003800000 */
.L_x_23:
[----:B--234-:R-:W2:Y:S02]  /*0b30*/  @!P2 LDS R6, [UR8+0x8] ;  /* 0x00000808ff06a984 */ /* 0x01cea40008000800 */
[----:B--2---:R-:W-:-:S05]  /*0b40*/  @!P2 LOP3.LUT R6, R6, 0x8000, RZ, 0xb8, !PT ;  /* 0x000080000606a812 */ /* 0x004fca00078eb8ff */
[----:B------:R4:W-:Y:S02]  /*0b50*/  @!P2 STS [UR8+0x8], R6 ;  /* 0x00000806ff00a988 */ /* 0x0009e40008000808 */
.L_x_27:
[----:B------:R-:W-:Y:S05]  /*0b60*/  BSYNC B3 ;  /* 0x0000000000037941 */ /* 0x000fea0003800000 */
.L_x_22:
[----:B------:R-:W-:Y:S05]  /*0b70*/  WARPSYNC.ALL ;  /* 0x0000000000007948 */ /* 0x000fea0003800000 */
[----:B------:R-:W-:-:S04]  /*0b80*/  UIADD3 UR19, UR4, 0x80, URZ ;  /* 0x0000008004137890 */ /* 0x000fc8000fffe03f */
[----:B------:R-:W-:-:S04]  /*0b90*/  UIADD3 UR18, UP0, UR19, UR48, URZ ;  /* 0x0000003013127290 */ /* 0x000fc8000ff1e03f */
[----:B------:R-:W-:Y:S01]  /*0ba0*/  ULEA.HI.X.SX32 UR19, UR19, UR49, 0x1, UP0 ;  /* 0x0000003113137291 */ /* 0x000fe200080f0e3f */
[----:B------:R-:W-:Y:S11]  /*0bb0*/  @P0 BRA `(.L_x_28) ;  /* 0x0000000000280947 */ /* 0x000ff60003800000 */
[----:B--234-:R-:W2:Y:S01]  /*0bc0*/  S2R R6, SR_LANEID ;  /* 0x0000000000067919 */ /* 0x01cea20000000000 */
[----:B------:R-:W-:Y:S05]  /*0bd0*/  WARPSYNC.ALL ;  /* 0x0000000000007948 */ /* 0x000fea0003800000 */
[----:B--2---:R-:W-:-:S05]  /*0be0*/  IMAD.SHL.U32 R8, R6, 0x4, RZ ;  /* 0x0000000406087824 */ /* 0x004fca00078e00ff */
[----:B------:R-:W2:Y:S01]  /*0bf0*/  LDS R9, [R8+UR8] ;  /* 0x0000000808097984 */ /* 0x000ea20008000800 */
[----:B------:R-:W-:-:S05]  /*0c00*/  IADD3 R6, P1, R8, UR18, RZ ;  /* 0x0000001208067c10 */ /* 0x000fca000ff3e0ff */
[----:B------:R-:W-:-:S05]  /*0c10*/  IMAD.X R7, RZ, RZ, UR19, P1 ;  /* 0x00000013ff077e24 */ /* 0x000fca00088e06ff */
[----:B--2---:R2:W3:Y:S01]  /*0c20*/  ATOMG.E.EXCH.STRONG.GPU PT, RZ, [R6], R9 ;  /* 0x0000000906ff73a8 */ /* 0x0044e200041ee100 */
[----:B------:R-:W-:-:S04]  /*0c30*/  DEPBAR {5,4,3,2,1,0} ;  /* 0x0000003f0000791a */ /* 0x000fc80000000000 */
[----:B------:R2:W-:Y:S01]  /*0c40*/  UTMACCTL.IV [UR18] ;  /* 0x00000000120079b9 */ /* 0x0005e20008000000 */
[----:B------:R-:W-:Y:S01]  /*0c50*/  NOP ;  /* 0x0000000000007918 */ /* 0x000fe20000000000 */
.L_x_28:
[----:B------:R-:W-:Y:S05]  /*0c60*/  @P0 BRA `(.L_x_29) ;  /* 0x00000000000c0947 */ /* 0x000fea0003800000 */
[----:B------:R0:W-:Y:S01]  /*0c70*/  UTMACMDFLUSH ;  /* 0x00000000000079b7 */ /* 0x0001e20000000000 */
[----:B------:R-:W-:Y:S05]  /*0c80*/  @P0 BRA `(.L_x_29) ;  /* 0x0000000000040947 */ /* 0x000fea0003800000 */
[----:B------:R-:W-:-:S04]  /*0c90*/  DEPBAR.LE SB0, 0x0 ;  /* 0x000080000000791a */ /* 0x000fc80000000000 */
.L_x_29:
[----:B------:R-:W-:Y:S05]  /*0ca0*/  WARPSYNC.ALL ;  /* 0x0000000000007948 */ /* 0x000fea0003800000 */
[----:B---3--:R-:W-:Y:S06]  /*0cb0*/  BAR.SYNC.DEFER_BLOCKING 0x0 ;  /* 0x0000000000007b1d */ /* 0x008fec0000010000 */
[----:B------:R-:W-:Y:S02]  /*0cc0*/  BSSY B3, `(.L_x_30) ;  /* 0x000000b000037945 */ /* 0x000fe40003800000 */
[----:B------:R-:W-:Y:S06]  /*0cd0*/  BAR.SYNC.DEFER_BLOCKING 0x0 ;  /* 0x0000000000007b1d */ /* 0x000fec0000010000 */
[----:B------:R3:W-:Y:S01]  /*0ce0*/  @!P0 STS [R12], RZ ;  /* 0x000000ff0c008388 */ /* 0x0007e20000000800 */
[----:B------:R-:W-:Y:S01]  /*0cf0*/  NOP ;  /* 0x0000000000007918 */ /* 0x000fe20000000000 */
[----:B------:R-:W-:Y:S05]  /*0d00*/  @P2 BRA `(.L_x_31) ;  /* 0x0000000000182947 */ /* 0x000fea0003800000 */
[----:B--2-4-:R-:W2:Y:S01]  /*0d10*/  LDS R6, [UR8+0x8] ;  /* 0x00000808ff067984 */ /* 0x014ea20008000800 */
[----:B------:R-:W4:Y:S01]  /*0d20*/  LDC.64 R8, c[0x0][0x220] ;  /* 0x00008800ff087b82 */ /* 0x000f220000000a00 */
[----:B------:R-:W-:Y:S02]  /*0d30*/  IMAD.MOV.U32 R7, RZ, RZ, 0x70 ;  /* 0x00000070ff077424 */ /* 0x000fe400078e00ff */
[----:B----4-:R4:W-:Y:S03]  /*0d40*/  STS.64 [UR8], R8 ;  /* 0x00000008ff007988 */ /* 0x0109e60008000a08 */
[----:B--2---:R-:W-:-:S05]  /*0d50*/  LOP3.LUT R6, R6, 0x10, R7, 0xd8, !PT ;  /* 0x0000001006067812 */ /* 0x004fca00078ed807 */
[----:B------:R4:W-:Y:S02]  /*0d60*/  STS [UR8+0x8], R6 ;  /* 0x00000806ff007988 */ /* 0x0009e40008000808 */
.L_x_31:
[----:B--2---:R-:W-:Y:S05]  /*0d70*/  BSYNC B3 ;  /* 0x0000000000037941 */ /* 0x004fea0003800000 */
.L_x_30:
[----:B------:R-:W-:Y:S04]  /*0d80*/  BSSY B4, `(.L_x_32) ;  /* 0x0000011000047945 */ /* 0x000fe80003800000 */
[----:B------:R-:W-:Y:S04]  /*0d90*/  BSSY B3, `(.L_x_33) ;  /* 0x000000e000037945 */ /* 0x000fe80003800000 */
[----:B------:R-:W-:Y:S05]  /*0da0*/  @P2 BRA `(.L_x_34) ;  /* 0x0000000000242947 */ /* 0x000fea0003800000 */
[----:B----4-:R-:W2:Y:S01]  /*0db0*/  LDS R6, [UR8+0x34] ;  /* 0x00003408ff067984 */ /* 0x010ea20008000800 */
[----:B------:R-:W-:-:S05]  /*0dc0*/  IMAD.MOV.U32 R7, RZ, RZ, 0x3f000000 ;  /* 0x3f000000ff077424 */ /* 0x000fca00078e00ff */
[----:B--2---:R-:W-:-:S05]  /*0dd0*/  LOP3.LUT R6, R6, 0xff000000, R7, 0xb8, !PT ;  /* 0xff00000006067812 */ /* 0x004fca00078eb807 */
[----:B------:R2:W-:Y:S01]  /*0de0*/  STS [UR8+0x34], R6 ;  /* 0x00003406ff007988 */ /* 0x0005e20008000808 */
[----:B------:R-:W-:Y:S05]  /*0df0*/  @P2 BRA `(.L_x_35) ;  /* 0x00000000001c2947 */ /* 0x000fea0003800000 */
[----:B--2---:R-:W2:Y:S01]  /*0e00*/  LDS R6, [UR8+0x38] ;  /* 0x00003808ff067984 */ /* 0x004ea20008000800 */
[----:B------:R-:W-:-:S05]  /*0e10*/  IMAD.MOV.U32 R7, RZ, RZ, 0x7f ;  /* 0x0000007fff077424 */ /* 0x000fca00078e00ff */
[----:B--2---:R-:W-:-:S05]  /*0e20*/  LOP3.LUT R6, R6, 0xff, R7, 0xb8, !PT ;  /* 0x000000ff06067812 */ /* 0x004fca00078eb807 */
[----:B------:R2:W-:Y:S02]  /*0e30*/  STS [UR8+0x38], R6 ;  /* 0x00003806ff007988 */ /* 0x0005e40008000808 */
.L_x_34:
[----:B------:R-:W-:Y:S05]  /*0e40*/  @P2 BREAK B3 ;  /* 0x0000000000032942 */ /* 0x000fea0003800000 */
[----:B------:R-:W-:Y:S05]  /*0e50*/  @P2 BRA `(.L_x_36) ;  /* 0x00000000000c2947 */ /* 0x000fea0003800000 */
[----:B------:R1:W-:Y:S02]  /*0e60*/  STS [UR8+0x20], R5 ;  /* 0x00002005ff007988 */ /* 0x0003e40008000808 */
.L_x_35:
[----:B------:R-:W-:Y:S05]  /*0e70*/  BSYNC B3 ;  /* 0x0000000000037941 */ /* 0x000fea0003800000 */
.L_x_33:
[----:B------:R1:W-:Y:S02]  /*0e80*/  @!P2 STS [UR8+0x24], R3 ;  /* 0x00002403ff00a988 */ /* 0x0003e40008000808 */
.L_x_36:
[----:B------:R-:W-:Y:S05]  /*0e90*/  BSYNC B4 ;  /* 0x0000000000047941 */ /* 0x000fea0003800000 */
.L_x_32:
[----:B------:R-:W-:Y:S05]  /*0ea0*/  WARPSYNC.ALL ;  /* 0x0000000000007948 */ /* 0x000fea0003800000 */
[----:B------:R-:W-:Y:S04]  /*0eb0*/  BSSY B4, `(.L_x_37) ;  /* 0x000000e000047945 */ /* 0x000fe80003800000 */
[----:B------:R-:W-:Y:S05]  /*0ec0*/  @P2 BRA `(.L_x_38) ;  /* 0x0000000000302947 */ /* 0x000fea0003800000 */
[----:B-1----:R-:W1:Y:S01]  /*0ed0*/  LDS R5, [UR8+0x34] ;  /* 0x00003408ff057984 */ /* 0x002e620008000800 */
[----:B--2-4-:R-:W2:Y:S03]  /*0ee0*/  LDC.64 R6, c[0x0][0x248] ;  /* 0x00009200ff067b82 */ /* 0x014ea60000000a00 */
[----:B------:R-:W4:Y:S01]  /*0ef0*/  LDS R3, [UR8+0x1c] ;  /* 0x00001c08ff037984 */ /* 0x000f220008000800 */
[C---:B--2---:R-:W-:Y:S01]  /*0f00*/  SHF.L.U64.HI R7, R6.reuse, 0x1, R7 ;  /* 0x0000000106077819 */ /* 0x044fe20000010207 */
[----:B------:R-:W-:-:S03]  /*0f10*/  IMAD.SHL.U32 R6, R6, 0x2, RZ ;  /* 0x0000000206067824 */ /* 0x000fc600078e00ff */
[--C-:B------:R-:W-:Y:S02]  /*0f20*/  SHF.R.U32.HI R8, RZ, 0x4, R7.reuse ;  /* 0x00000004ff087819 */ /* 0x100fe40000011607 */
[----:B------:R-:W-:-:S05]  /*0f30*/  SHF.R.U64 R6, R6, 0x4, R7 ;  /* 0x0000000406067819 */ /* 0x000fca0000001207 */
[----:B------:R2:W-:Y:S01]  /*0f40*/  STS [UR8+0xc], R6 ;  /* 0x00000c06ff007988 */ /* 0x0005e20008000808 */
[----:B-1----:R-:W-:Y:S02]  /*0f50*/  LOP3.LUT R5, R5, 0x7, RZ, 0xb8, !PT ;  /* 0x0000000705057812 */ /* 0x002fe400078eb8ff */
[----:B----4-:R-:W-:-:S03]  /*0f60*/  LOP3.LUT R3, R3, 0xf, R8, 0xb8, !PT ;  /* 0x0000000f03037812 */ /* 0x010fc600078eb808 */
[----:B------:R2:W-:Y:S04]  /*0f70*/  STS [UR8+0x34], R5 ;  /* 0x00003405ff007988 */ /* 0x0005e80008000808 */
[----:B------:R2:W-:Y:S02]  /*0f80*/  STS [UR8+0x1c], R3 ;  /* 0x00001c03ff007988 */ /* 0x0005e40008000808 */
.L_x_38:
[----:B------:R-:W-:Y:S05]  /*0f90*/  BSYNC B4 ;  /* 0x0000000000047941 */ /* 0x000fea0003800000 */
.L_x_37:
[----:B------:R-:W-:Y:S04]  /*0fa0*/  BSSY B4, `(.L_x_39) ;  /* 0x000001a000047945 */ /* 0x000fe80003800000 */
[----:B------:R-:W-:Y:S04]  /*0fb0*/  BSSY B5, `(.L_x_40) ;  /* 0x0000015000057945 */ /* 0x000fe80003800000 */
[----:B------:R-:W-:Y:S05]  /*0fc0*/  @P2 BRA `(.L_x_41) ;  /* 0x0000000000202947 */ /* 0x000fea0003800000 */
[----:B-12---:R-:W1:Y:S02]  /*0fd0*/  LDS R3, [UR8+0x34] ;  /* 0x00003408ff037984 */ /* 0x006e640008000800 */
[----:B-1----:R-:W-:-:S05]  /*0fe0*/  LOP3.LUT R3, R3, 0x38, RZ, 0xb8, !PT ;  /* 0x0000003803037812 */ /* 0x002fca00078eb8ff */
[----:B------:R1:W-:Y:S01]  /*0ff0*/  STS [UR8+0x34], R3 ;  /* 0x00003403ff007988 */ /* 0x0003e20008000808 */
[----:B------:R-:W-:Y:S05]  /*1000*/  @P2 BRA `(.L_x_42) ;  /* 0x0000000000202947 */ /* 0x000fea0003800000 */
[----:B-1----:R-:W1:Y:S01]  /*1010*/  LDS R3, [UR8+0x8] ;  /* 0x00000808ff037984 */ /* 0x002e620008000800 */
[----:B----4-:R-:W-:-:S05]  /*1020*/  IMAD.MOV.U32 R6, RZ, RZ, 0x780 ;  /* 0x00000780ff067424 */ /* 0x010fca00078e00ff */
[----:B-1----:R-:W-:-:S05]  /*1030*/  LOP3.LUT R3, R3, 0x300, R6, 0xd8, !PT ;  /* 0x0000030003037812 */ /* 0x002fca00078ed806 */
[----:B------:R1:W-:Y:S02]  /*1040*/  STS [UR8+0x8], R3 ;  /* 0x00000803ff007988 */ /* 0x0003e40008000808 */
.L_x_41:
[----:B------:R-:W-:Y:S05]  /*1050*/  @P2 BRA `(.L_x_43) ;  /* 0x0000000000282947 */ /* 0x000fea0003800000 */
[----:B-12---:R-:W1:Y:S02]  /*1060*/  LDS R3, [UR8+0x8] ;  /* 0x00000808ff037984 */ /* 0x006e640008000800 */
[----:B-1----:R-:W-:-:S05]  /*1070*/  LOP3.LUT R3, R3, 0x1800, RZ, 0xb8, !PT ;  /* 0x0000180003037812 */ /* 0x002fca00078eb8ff */
[----:B------:R2:W-:Y:S02]  /*1080*/  STS [UR8+0x8], R3 ;  /* 0x00000803ff007988 */ /* 0x0005e40008000808 */
.L_x_42:
[----:B------:R-:W-:Y:S05]  /*1090*/  @P2 BREAK B5 ;  /* 0x0000000000052942 */ /* 0x000fea0003800000 */
[----:B------:R-:W-:Y:S05]  /*10a0*/  @P2 BRA `(.L_x_44) ;  /* 0x0000000000242947 */ /* 0x000fea0003800000 */
[----:B-12---:R-:W1:Y:S01]  /*10b0*/  LDS R3, [UR8+0x8] ;  /* 0x00000808ff037984 */ /* 0x006e620008000800 */
[----:B----4-:R-:W-:-:S05]  /*10c0*/  IMAD.MOV.U32 R6, RZ, RZ, 0x6000 ;  /* 0x00006000ff067424 */ /* 0x010fca00078e00ff */
[----:B-1----:R-:W-:-:S04]  /*10d0*/  LOP3.LUT R3, R3, 0x6000, R6, 0xd8, !PT ;  /* 0x0000600003037812 */ /* 0x002fc800078ed806 */
[----:B------:R-:W-:-:S05]  /*10e0*/  LOP3.LUT R3, R3, 0x400000, RZ, 0xb8, !PT ;  /* 0x0040000003037812 */ /* 0x000fca00078eb8ff */
[----:B------:R1:W-:Y:S02]  /*10f0*/  STS [UR8+0x8], R3 ;  /* 0x00000803ff007988 */ /* 0x0003e40008000808 */
.L_x_43:
[----:B------:R-:W-:Y:S05]  /*1100*/  BSYNC B5 ;  /* 0x0000000000057941 */ /* 0x000fea0003800000 */
.L_x_40:
[----:B-12---:R-:W1:Y:S02]  /*1110*/  @!P2 LDS R3, [UR8+0x8] ;  /* 0x00000808ff03a984 */ /* 0x006e640008000800 */
[----:B-1----:R-:W-:-:S05]  /*1120*/  @!P2 LOP3.LUT R3, R3, 0x8000, RZ, 0xb8, !PT ;  /* 0x000080000303a812 */ /* 0x002fca00078eb8ff */
[----:B------:R1:W-:Y:S02]  /*1130*/  @!P2 STS [UR8+0x8], R3 ;  /* 0x00000803ff00a988 */ /* 0x0003e40008000808 */
.L_x_44:
[----:B------:R-:W-:Y:S05]  /*1140*/  BSYNC B4 ;  /* 0x0000000000047941 */ /* 0x000fea0003800000 */
.L_x_39:
[----:B------:R-:W-:Y:S05]  /*1150*/  WARPSYNC.ALL ;  /* 0x0000000000007948 */ /* 0x000fea0003800000 */
[----:B------:R-:W-:Y:S01]  /*1160*/  UIADD3 UR4, UR4, 0x100, URZ ;  /* 0x0000010004047890 */ /* 0x000fe2000fffe03f */
[----:B------:R-:W-:Y:S02]  /*1170*/  ISETP.GE.AND P1, PT, R10, 0x1, PT ;  /* 0x000000010a00780c */ /* 0x000fe40003f26270 */
[----:B------:R-:W-:Y:S02]  /*1180*/  CS2R R56, SRZ ;  /* 0x0000000000387805 */ /* 0x000fe4000001ff00 */
[----:B------:R-:W-:Y:S01]  /*1190*/  CS2R R58, SRZ ;  /* 0x00000000003a7805 */ /* 0x000fe2000001ff00 */
[----:B------:R-:W-:Y:S01]  /*11a0*/  UIADD3 UR48, UP0, UR4, UR48, URZ ;  /* 0x0000003004307290 */ /* 0x000fe2000ff1e03f */
[----:B------:R-:W-:-:S02]  /*11b0*/  CS2R R60, SRZ ;  /* 0x00000000003c7805 */ /* 0x000fc4000001ff00 */
[----:B------:R-:W-:Y:S02]  /*11c0*/  CS2R R62, SRZ ;  /* 0x00000000003e7805 */ /* 0x000fe4000001ff00 */
[----:B------:R-:W-:Y:S01]  /*11d0*/  CS2R R64, SRZ ;  /* 0x0000000000407805 */ /* 0x000fe2000001ff00 */
[----:B------:R-:W-:Y:S01]  /*11e0*/  ULEA.HI.X.SX32 UR49, UR4, UR49, 0x1, UP0 ;  /* 0x0000003104317291 */ /* 0x000fe200080f0e3f */
[----:B------:R-:W-:Y:S02]  /*11f0*/  CS2R R66, SRZ ;  /* 0x0000000000427805 */ /* 0x000fe4000001ff00 */
[----:B------:R-:W-:Y:S02]  /*1200*/  CS2R R68, SRZ ;  /* 0x0000000000447805 */ /* 0x000fe4000001ff00 */
[----:B------:R-:W-:Y:S02]  /*1210*/  CS2R R70, SRZ ;  /* 0x0000000000467805 */ /* 0x000fe4000001ff00 */
[----:B------:R-:W-:-:S02]  /*1220*/  CS2R R72, SRZ ;  /* 0x0000000000487805 */ /* 0x000fc4000001ff00 */
[----:B------:R-:W-:Y:S02]  /*1230*/  CS2R R74, SRZ ;  /* 0x00000000004a7805 */ /* 0x000fe4000001ff00 */
[----:B------:R-:W-:Y:S02]  /*1240*/  CS2R R76, SRZ ;  /* 0x00000000004c7805 */ /* 0x000fe4000001ff00 */
[----:B------:R-:W-:Y:S02]  /*1250*/  CS2R R78, SRZ ;  /* 0x00000000004e7805 */ /* 0x000fe4000001ff00 */
[----:B------:R-:W-:Y:S02]  /*1260*/  CS2R R80, SRZ ;  /* 0x0000000000507805 */ /* 0x000fe4000001ff00 */
[----:B------:R-:W-:Y:S02]  /*1270*/  CS2R R82, SRZ ;  /* 0x0000000000527805 */ /* 0x000fe4000001ff00 */
[----:B------:R-:W-:-:S02]  /*1280*/  CS2R R84, SRZ ;  /* 0x0000000000547805 */ /* 0x000fc4000001ff00 */
[----:B------:R-:W-:Y:S02]  /*1290*/  CS2R R86, SRZ ;  /* 0x0000000000567805 */ /* 0x000fe4000001ff00 */
[----:B------:R-:W-:Y:S02]  /*12a0*/  CS2R R24, SRZ ;  /* 0x0000000000187805 */ /* 0x000fe4000001ff00 */
[----:B------:R-:W-:Y:S01]  /*12b0*/  CS2R R26, SRZ ;  /* 0x00000000001a7805 */ /* 0x000fe2000001ff00 */
[----:B------:R-:W-:Y:S01]  /*12c0*/  IMAD.MOV.U32 R28, RZ, RZ, RZ ;  /* 0x000000ffff1c7224 */ /* 0x000fe200078e00ff */
[----:B------:R-:W-:Y:S06]  /*12d0*/  @P0 BRA `(.L_x_45) ;  /* 0x0000000000280947 */ /* 0x000fec0003800000 */
[----:B-12---:R-:W1:Y:S01]  /*12e0*/  S2R R3, SR_LANEID ;  /* 0x0000000000037919 */ /* 0x006e620000000000 */
[----:B------:R-:W-:Y:S05]  /*12f0*/  WARPSYNC.ALL ;  /* 0x0000000000007948 */ /* 0x000fea0003800000 */
[----:B-1----:R-:W-:-:S05]  /*1300*/  IMAD.SHL.U32 R5, R3, 0x4, RZ ;  /* 0x0000000403057824 */ /* 0x002fca00078e00ff */
[----:B------:R-:W1:Y:S01]  /*1310*/  LDS R3, [R5+UR8] ;  /* 0x0000000805037984 */ /* 0x000e620008000800 */
[----:B----4-:R-:W-:-:S05]  /*1320*/  IADD3 R6, P3, R5, UR48, RZ ;  /* 0x0000003005067c10 */ /* 0x010fca000ff7e0ff */
[----:B------:R-:W-:-:S05]  /*1330*/  IMAD.X R7, RZ, RZ, UR49, P3 ;  /* 0x00000031ff077e24 */ /* 0x000fca00098e06ff */
[----:B-1----:R1:W2:Y:S01]  /*1340*/  ATOMG.E.EXCH.STRONG.GPU PT, RZ, [R6], R3 ;  /* 0x0000000306ff73a8 */ /* 0x0022a200041ee100 */
[----:B------:R-:W-:-:S04]  /*1350*/  DEPBAR {5,4,3,2,1,0} ;  /* 0x0000003f0000791a */ /* 0x000fc80000000000 */
[----:B------:R1:W-:Y:S01]  /*1360*/  UTMACCTL.IV [UR48] ;  /* 0x00000000300079b9 */ /* 0x0003e20008000000 */
[----:B------:R-:W-:Y:S01]  /*1370*/  NOP ;  /* 0x0000000000007918 */ /* 0x000fe20000000000 */
.L_x_45:
[----:B------:R-:W-:Y:S05]  /*1380*/  @P0 BRA `(.L_x_46) ;  /* 0x00000000000c0947 */ /* 0x000fea0003800000 */
[----:B------:R0:W-:Y:S01]  /*1390*/  UTMACMDFLUSH ;  /* 0x00000000000079b7 */ /* 0x0001e20000000000 */
[----:B------:R-:W-:Y:S05]  /*13a0*/  @P0 BRA `(.L_x_46) ;  /* 0x0000000000040947 */ /* 0x000fea0003800000 */
[----:B------:R-:W-:-:S04]  /*13b0*/  DEPBAR.LE SB0, 0x0 ;  /* 0x000080000000791a */ /* 0x000fc80000000000 */
.L_x_46:
[----:B------:R-:W-:Y:S05]  /*13c0*/  WARPSYNC.ALL ;  /* 0x0000000000007948 */ /* 0x000fea0003800000 */
[----:B--2---:R-:W-:Y:S01]  /*13d0*/  BAR.SYNC.DEFER_BLOCKING 0x0 ;  /* 0x0000000000007b1d */ /* 0x004fe20000010000 */
[----:B------:R-:W-:Y:S01]  /*13e0*/  USHF.L.U32 UR11, UR51, 0x7, URZ ;  /* 0x00000007330b7899 */ /* 0x000fe2000800063f */
[----:B------:R-:W-:Y:S01]  /*13f0*/  IMAD.MOV.U32 R29, RZ, RZ, RZ ;  /* 0x000000ffff1d7224 */ /* 0x000fe200078e00ff */
[----:B------:R-:W-:Y:S01]  /*1400*/  USHF.L.U32 UR23, UR50, 0x6, URZ ;  /* 0x0000000632177899 */ /* 0x000fe2000800063f */
[----:B------:R-:W-:Y:S02]  /*1410*/  CS2R R30, SRZ ;  /* 0x00000000001e7805 */ /* 0x000fe4000001ff00 */
[----:B------:R-:W-:Y:S01]  /*1420*/  CS2R R32, SRZ ;  /* 0x0000000000207805 */ /* 0x000fe2000001ff00 */
[----:B------:R-:W-:Y:S01]  /*1430*/  VOTEU.ALL UP0, P2 ;  /* 0x00000000003f7886 */ /* 0x000fe20001000000 */
[----:B------:R-:W-:Y:S01]  /*1440*/  UMOV UR4, 0x1 ;  /* 0x0000000100047882 */ /* 0x000fe20000000000 */
[----:B------:R-:W-:-:S02]  /*1450*/  CS2R R34, SRZ ;  /* 0x0000000000227805 */ /* 0x000fc4000001ff00 */
[----:B------:R-:W-:Y:S02]  /*1460*/  CS2R R36, SRZ ;  /* 0x0000000000247805 */ /* 0x000fe4000001ff00 */
[----:B------:R-:W-:Y:S01]  /*1470*/  CS2R R38, SRZ ;  /* 0x0000000000267805 */ /* 0x000fe2000001ff00 */
[----:B------:R-:W-:-:S04]  /*1480*/  @!UP0 UIADD3 UR4, -UR4, 0x100000, URZ ;  /* 0x0010000004048890 */ /* 0x000fc8000fffe13f */
[----:B------:R-:W-:Y:S02]  /*1490*/  @!UP0 USHF.L.U32 UR5, UR4, 0xb, URZ ;  /* 0x0000000b04058899 */ /* 0x000fe4000800063f */
[----:B------:R-:W-:Y:S01]  /*14a0*/  @!UP0 USHF.L.U32 UR4, UR4, 0x1, URZ ;  /* 0x0000000104048899 */ /* 0x000fe2000800063f */
[----:B------:R-:W-:Y:S01]  /*14b0*/  CS2R R40, SRZ ;  /* 0x0000000000287805 */ /* 0x000fe2000001ff00 */
[----:B------:R-:W-:Y:S01]  /*14c0*/  VOTEU.ALL UP0, P2 ;  /* 0x00000000003f7886 */ /* 0x000fe20001000000 */
[----:B------:R-:W-:Y:S02]  /*14d0*/  CS2R R42, SRZ ;  /* 0x00000000002a7805 */ /* 0x000fe4000001ff00 */
[----:B------:R-:W-:Y:S02]  /*14e0*/  CS2R R44, SRZ ;  /* 0x00000000002c7805 */ /* 0x000fe4000001ff00 */
[----:B------:R-:W-:Y:S02]  /*14f0*/  CS2R R46, SRZ ;  /* 0x00000000002e7805 */ /* 0x000fe4000001ff00 */
[----:B------:R-:W-:-:S02]  /*1500*/  CS2R R48, SRZ ;  /* 0x0000000000307805 */ /* 0x000fc4000001ff00 */
[----:B------:R-:W-:Y:S02]  /*1510*/  CS2R R50, SRZ ;  /* 0x0000000000327805 */ /* 0x000fe4000001ff00 */
[----:B------:R-:W-:Y:S02]  /*1520*/  CS2R R52, SRZ ;  /* 0x0000000000347805 */ /* 0x000fe4000001ff00 */
[----:B------:R-:W-:Y:S01]  /*1530*/  CS2R R54, SRZ ;  /* 0x0000000000367805 */ /* 0x000fe2000001ff00 */
[----:B------:R-:W2:Y:S02]  /*1540*/  FENCE.VIEW.ASYNC.S ;  /* 0x00000000000073c6 */ /* 0x000ea40000000000 */
[----:B--2---:R2:W1:Y:S01]  /*1550*/  @!UP0 SYNCS.EXCH.64 URZ, [UR8+0x6000], UR4 ;  /* 0x00600004083f85b2 */ /* 0x0044620008000100 */
[----:B------:R-:W-:Y:S05]  /*1560*/  @!P1 BRA `(.L_x_47) ;  /* 0x0000000400b89947 */ /* 0x000fea0003800000 */
[----:B------:R-:W-:Y:S01]  /*1570*/  USHF.R.U32.HI UR12, URZ, 0x4, UR8 ;  /* 0x000000043f0c7899 */ /* 0x000fe20008011608 */
[----:B------:R-:W-:Y:S01]  /*1580*/  CS2R R56, SRZ ;  /* 0x0000000000387805 */ /* 0x000fe2000001ff00 */
[----:B------:R-:W-:Y:S01]  /*1590*/  UIADD3 UR6, UR8, 0x4000, URZ ;  /* 0x0000400008067890 */ /* 0x000fe2000fffe03f */
[----:B------:R-:W-:Y:S01]  /*15a0*/  CS2R R58, SRZ ;  /* 0x00000000003a7805 */ /* 0x000fe2000001ff00 */
[----:B------:R-:W-:Y:S01]  /*15b0*/  USGXT.U32 UR12, UR12, 0xe ;  /* 0x0000000e0c0c789a */ /* 0x000fe20008000000 */
[----:B------:R-:W-:Y:S01]  /*15c0*/  CS2R R60, SRZ ;  /* 0x00000000003c7805 */ /* 0x000fe2000001ff00 */
[----:B------:R-:W-:Y:S01]  /*15d0*/  USHF.R.U32.HI UR14, URZ, 0x4, UR6 ;  /* 0x000000043f0e7899 */ /* 0x000fe20008011606 */
[----:B------:R-:W-:Y:S01]  /*15e0*/  CS2R R62, SRZ ;  /* 0x00000000003e7805 */ /* 0x000fe2000001ff00 */
[----:B------:R-:W-:Y:S01]  /*15f0*/  UIADD3 UR6, UP0, UR12, 0x2, URZ ;  /* 0x000000020c067890 */ /* 0x000fe2000ff1e03f */
[----:B------:R-:W-:Y:S01]  /*1600*/  CS2R R64, SRZ ;  /* 0x0000000000407805 */ /* 0x000fe2000001ff00 */
[----:B------:R-:W-:Y:S01]  /*1610*/  USGXT.U32 UR14, UR14, 0xe ;  /* 0x0000000e0e0e789a */ /* 0x000fe20008000000 */
[----:B------:R-:W-:Y:S01]  /*1620*/  CS2R R66, SRZ ;  /* 0x0000000000427805 */ /* 0x000fe2000001ff00 */
[----:B--2---:R-:W-:Y:S01]  /*1630*/  UMOV UR4, URZ ;  /* 0x0000003f00047c82 */ /* 0x004fe20008000000 */
[----:B------:R-:W-:Y:S01]  /*1640*/  UMOV UR5, URZ ;  /* 0x0000003f00057c82 */ /* 0x000fe20008000000 */
[----:B------:R-:W-:Y:S01]  /*1650*/  UIADD3.X UR7, UR4, 0x40000040, URZ, UP0, !UPT ;  /* 0x4000004004077890 */ /* 0x000fe200087fe43f */
[----:B------:R-:W-:Y:S01]  /*1660*/  CS2R R68, SRZ ;  /* 0x0000000000447805 */ /* 0x000fe2000001ff00 */
[----:B------:R-:W-:Y:S01]  /*1670*/  UIADD3 UR9, UP0, UR14, 0x2, URZ ;  /* 0x000000020e097890 */ /* 0x000fe2000ff1e03f */
[----:B------:R-:W-:-:S02]  /*1680*/  CS2R R70, SRZ ;  /* 0x0000000000467805 */ /* 0x000fc4000001ff00 */
[----:B------:R-:W-:Y:S02]  /*1690*/  CS2R R72, SRZ ;  /* 0x0000000000487805 */ /* 0x000fe4000001ff00 */
[----:B------:R-:W-:Y:S01]  /*16a0*/  CS2R R74, SRZ ;  /* 0x00000000004a7805 */ /* 0x000fe2000001ff00 */
[----:B------:R-:W-:Y:S01]  /*16b0*/  UIADD3.X UR10, UR5, 0x40000040, URZ, UP0, !UPT ;  /* 0x40000040050a7890 */ /* 0x000fe200087fe43f */
        /* <DEDUP_REMOVED lines=15> */
[----:B------:R-:W-:Y:S01]  /*17b0*/  CS2R R42, SRZ ;  /* 0x00000000002a7805 */ /* 0x000fe2000001ff00 */
[----:B------:R-:W-:Y:S01]  /*17c0*/  UMOV UR4, UR6 ;  /* 0x0000000600047c82 */ /* 0x000fe20008000000 */
[----:B------:R-:W-:Y:S01]  /*17d0*/  UMOV UR5, UR7 ;  /* 0x0000000700057c82 */ /* 0x000fe20008000000 */
[----:B------:R-:W-:-:S02]  /*17e0*/  CS2R R44, SRZ ;  /* 0x00000000002c7805 */ /* 0x000fc4000001ff00 */
[----:B------:R-:W-:Y:S02]  /*17f0*/  CS2R R46, SRZ ;  /* 0x00000000002e7805 */ /* 0x000fe4000001ff00 */
[----:B------:R-:W-:Y:S02]  /*1800*/  CS2R R48, SRZ ;  /* 0x0000000000307805 */ /* 0x000fe4000001ff00 */
[----:B------:R-:W-:Y:S02]  /*1810*/  CS2R R50, SRZ ;  /* 0x0000000000327805 */ /* 0x000fe4000001ff00 */
[----:B------:R-:W-:Y:S02]  /*1820*/  CS2R R52, SRZ ;  /* 0x0000000000347805 */ /* 0x000fe4000001ff00 */
[----:B------:R-:W-:Y:S01]  /*1830*/  CS2R R54, SRZ ;  /* 0x0000000000367805 */ /* 0x000fe2000001ff00 */
[----:B------:R-:W-:Y:S01]  /*1840*/  UMOV UR6, UR9 ;  /* 0x0000000900067c82 */ /* 0x000fe20008000000 */
[----:B------:R-:W-:Y:S01]  /*1850*/  UMOV UR7, UR10 ;  /* 0x0000000a00077c82 */ /* 0x000fe20008000000 */
[----:B------:R-:W-:-:S02]  /*1860*/  UIADD3.64 UR24, UR4, 0x2, URZ ;  /* 0x0000000204187897 */ /* 0x000fc4000fffe03f */
[----:B------:R-:W-:Y:S02]  /*1870*/  UIADD3.64 UR28, UR4, 0x4, URZ ;  /* 0x00000004041c7897 */ /* 0x000fe4000fffe03f */
[----:B------:R-:W-:Y:S02]  /*1880*/  UIADD3.64 UR32, UR4, 0x1fe, URZ ;  /* 0x000001fe04207897 */ /* 0x000fe4000fffe03f */
[----:B------:R-:W-:Y:S02]  /*1890*/  UIADD3.64 UR36, UR4, 0x200, URZ ;  /* 0x0000020004247897 */ /* 0x000fe4000fffe03f */
[----:B------:R-:W-:Y:S02]  /*18a0*/  UIADD3.64 UR40, UR4, 0x202, URZ ;  /* 0x0000020204287897 */ /* 0x000fe4000fffe03f */
[----:B------:R-:W-:Y:S02]  /*18b0*/  UIADD3.64 UR44, UR4, 0x204, URZ ;  /* 0x00000204042c7897 */ /* 0x000fe4000fffe03f */
[----:B------:R-:W-:-:S02]  /*18c0*/  UIADD3.64 UR26, UR6, 0x2, URZ ;  /* 0x00000002061a7897 */ /* 0x000fc4000fffe03f */
[----:B------:R-:W-:Y:S01]  /*18d0*/  UIADD3.64 UR30, UR6, 0x4, URZ ;  /* 0x00000004061e7897 */ /* 0x000fe2000fffe03f */
[----:B------:R-:W-:Y:S01]  /*18e0*/  UMOV UR10, URZ ;  /* 0x0000003f000a7c82 */ /* 0x000fe20008000000 */
[----:B------:R-:W-:-:S10]  /*18f0*/  UMOV UR15, 0x40000040 ;  /* 0x40000040000f7882 */ /* 0x000fd40000000000 */
.L_x_49:
[----:B-1----:R-:W-:Y:S01]  /*1900*/  BAR.SYNC.DEFER_BLOCKING 0x0 ;  /* 0x0000000000007b1d */ /* 0x002fe20000010000 */
[----:B------:R-:W-:Y:S01]  /*1910*/  @!P2 IMAD.MOV.U32 R3, RZ, RZ, 0x6000 ;  /* 0x00006000ff03a424 */ /* 0x000fe200078e00ff */
[----:B------:R-:W-:Y:S02]  /*1920*/  ELECT P0, URZ, PT ;  /* 0x00000000003f782f */ /* 0x000fe40003800000 */
[----:B------:R-:W-:Y:S02]  /*1930*/  ELECT P1, URZ, PT ;  /* 0x00000000003f782f */ /* 0x000fe40003820000 */
[C---:B------:R-:W-:Y:S01]  /*1940*/  ISETP.LT.U32.AND P0, PT, R2.reuse, 0x20, P0 ;  /* 0x000000200200780c */ /* 0x040fe20000701070 */
[----:B------:R-:W-:Y:S01]  /*1950*/  UMOV UR22, UR10 ;  /* 0x0000000a00167c82 */ /* 0x000fe20008000000 */
[----:B------:R-:W-:-:S11]  /*1960*/  ISETP.LT.U32.AND P1, PT, R2, 0x20, P1 ;  /* 0x000000200200780c */ /* 0x000fd60000f21070 */
[----:B------:R-:W-:Y:S01]  /*1970*/  VOTEU.ANY UP0, P0 ;  /* 0x00000000003f7886 */ /* 0x000fe20000000100 */
[----:B------:R-:W-:Y:S01]  /*1980*/  VOTEU.ANY UP2, P0 ;  /* 0x00000000003f7886 */ /* 0x000fe20000040100 */
[----:B------:R-:W-:Y:S01]  /*1990*/  VOTEU.ANY UP1, P1 ;  /* 0x00000000003f7886 */ /* 0x000fe20000820100 */
[----:B------:R-:W-:Y:S01]  /*19a0*/  VOTEU.ANY UP3, P1 ;  /* 0x00000000003f7886 */ /* 0x000fe20000860100 */
[----:B------:R1:W-:Y:S01]  /*19b0*/  @!P2 SYNCS.ARRIVE.TRANS64 RZ, [UR8+0x6000], R3 ;  /* 0x00600003ffffa9a7 */ /* 0x0003e20008000008 */
[----:B------:R2:W-:Y:S06]  /*19c0*/  MEMBAR.ALL.CTA ;  /* 0x0000000000007992 */ /* 0x0005ec0000008000 */
[----:B--2---:R-:W2:Y:S01]  /*19d0*/  FENCE.VIEW.ASYNC.S ;  /* 0x00000000000073c6 */ /* 0x004ea20000000000 */
[----:B------:R-:W-:Y:S01]  /*19e0*/  @UP0 UIADD3 UR9, UR8, 0x6000, URZ ;  /* 0x0000600008090890 */ /* 0x000fe2000fffe03f */
[----:B------:R-:W-:Y:S01]  /*19f0*/  @UP0 UMOV UR34, UR16 ;  /* 0x0000001000220c82 */ /* 0x000fe20008000000 */
[----:B------:R-:W-:Y:S01]  /*1a00*/  @UP0 UMOV UR35, UR17 ;  /* 0x0000001100230c82 */ /* 0x000fe20008000000 */
[----:B------:R-:W-:-:S02]  /*1a10*/  @UP1 UIADD3 UR20, UR8, 0x4000, URZ ;  /* 0x0000400008141890 */ /* 0x000fc4000fffe03f */
[----:B------:R-:W-:Y:S01]  /*1a20*/  @UP1 UIADD3 UR21, UR8, 0x6000, URZ ;  /* 0x0000600008151890 */ /* 0x000fe2000fffe03f */
[----:B-1----:R-:W-:Y:S01]  /*1a30*/  SHF.L.U32 R3, R4, 0x1f, RZ ;  /* 0x0000001f04037819 */ /* 0x002fe200000006ff */
[----:B------:R-:W-:Y:S01]  /*1a40*/  @UP1 UMOV UR38, UR18 ;  /* 0x0000001200261c82 */ /* 0x000fe20008000000 */
[----:B------:R-:W-:Y:S01]  /*1a50*/  @UP1 UMOV UR39, UR19 ;  /* 0x0000001300271c82 */ /* 0x000fe20008000000 */
[----:B--2---:R-:W-:Y:S06]  /*1a60*/  BAR.SYNC.DEFER_BLOCKING 0x0 ;  /* 0x0000000000007b1d */ /* 0x004fec0000010000 */
[----:B------:R1:W-:Y:S02]  /*1a70*/  @UP2 UTMALDG.2D [UR8], [UR34] ;  /* 0x00000008220025b4 */ /* 0x0003e40008008000 */
[----:B------:R-:W-:Y:S06]  /*1a80*/  BAR.SYNC.DEFER_BLOCKING 0x0 ;  /* 0x0000000000007b1d */ /* 0x000fec0000010000 */
[----:B------:R1:W-:Y:S02]  /*1a90*/  @UP3 UTMALDG.2D [UR20], [UR38] ;  /* 0x00000014260035b4 */ /* 0x0003e40008008000 */
[----:B------:R-:W-:Y:S06]  /*1aa0*/  BAR.SYNC.DEFER_BLOCKING 0x0 ;  /* 0x0000000000007b1d */ /* 0x000fec0000010000 */
[----:B------:R-:W2:Y:S02]  /*1ab0*/  SYNCS.PHASECHK.TRANS64.TRYWAIT P0, [UR8+0x6000], R3 ;  /* 0x00600003ff0075a7 */ /* 0x000ea40008000148 */
[----:B-12---:R-:W-:Y:S05]  /*1ac0*/  @!P0 BRA `(.L_x_48) ;  /* 0x0000000400848947 */ /* 0x006fea0003800000 */
.L_x_50:
[----:B------:R-:W-:Y:S02]  /*1ad0*/  WARPGROUP.DEPBAR.LE gsb0, 0x0 ;  /* 0x00008000000079c5 */ /* 0x000fe40000010000 */
[----:B------:R-:W-:Y:S01]  /*1ae0*/  WARPGROUP.ARRIVE ;  /* 0x00000000000079c5 */ /* 0x000fe20000000000 */
[----:B------:R-:W-:Y:S01]  /*1af0*/  UMOV UR13, 0x40000040 ;  /* 0x40000040000d7882 */ /* 0x000fe20000000000 */
[----:B------:R-:W-:Y:S01]  /*1b00*/  UMOV UR34, UR14 ;  /* 0x0000000e00227c82 */ /* 0x000fe20008000000 */
[----:B------:R-:W-:Y:S01]  /*1b10*/  UMOV UR35, UR15 ;  /* 0x0000000f00237c82 */ /* 0x000fe20008000000 */
[----:B------:R-:W-:Y:S01]  /*1b20*/  UMOV UR38, UR6 ;  /* 0x0000000600267c82 */ /* 0x000fe20008000000 */
[----:B------:R-:W-:Y:S01]  /*1b30*/  UMOV UR39, UR7 ;  /* 0x0000000700277c82 */ /* 0x000fe20008000000 */
[----:B------:R-:W-:Y:S01]  /*1b40*/  HGMMA.64x64x16.F32 R56, gdesc[UR12], R56 ;  /* 0x00e000000c3879f0 */ /* 0x000fe20008700838 */
[----:B------:R-:W-:Y:S01]  /*1b50*/  UMOV UR42, UR26 ;  /* 0x0000001a002a7c82 */ /* 0x000fe20008000000 */
[----:B------:R-:W-:Y:S01]  /*1b60*/  UMOV UR43, UR27 ;  /* 0x0000001b002b7c82 */ /* 0x000fe20008000000 */
[----:B------:R-:W1:Y:S01]  /*1b70*/  LDC R3, c[0x0][0x230] ;  /* 0x00008c00ff037b82 */ /* 0x000e620000000800 */
[----:B------:R-:W-:Y:S01]  /*1b80*/  UIADD3 UR10, UR10, 0x40, URZ ;  /* 0x000000400a0a7890 */ /* 0x000fe2000fffe03f */
[----:B------:R-:W-:Y:S01]  /*1b90*/  LOP3.LUT R4, R4, 0x1, RZ, 0x3c, !PT ;  /* 0x0000000104047812 */ /* 0x000fe200078e3cff */
[----:B------:R-:W-:Y:S01]  /*1ba0*/  UMOV UR46, UR30 ;  /* 0x0000001e002e7c82 */ /* 0x000fe20008000000 */
[----:B------:R-:W-:-:S03]  /*1bb0*/  UMOV UR47, UR31 ;  /* 0x0000001f002f7c82 */ /* 0x000fc60008000000 */
[----:B-1----:R-:W-:Y:S01]  /*1bc0*/  ISETP.LE.AND P0, PT, R3, UR10, PT ;  /* 0x0000000a03007c0c */ /* 0x002fe2000bf03270 */
[----:B------:R-:W-:Y:S04]  /*1bd0*/  HGMMA.64x64x16.F32 R56, gdesc[UR4], R56 ;  /* 0x00e00000043879f0 */ /* 0x000fe80008700838 */
[----:B------:R-:W-:Y:S04]  /*1be0*/  HGMMA.64x64x16.F32 R56, gdesc[UR24], R56 ;  /* 0x00e00000183879f0 */ /* 0x000fe80008700838 */
[----:B------:R-:W-:Y:S04]  /*1bf0*/  HGMMA.64x64x16.F32 R56, gdesc[UR28], R56 ;  /* 0x00e000001c3879f0 */ /* 0x000fe80008700838 */
[----:B------:R-:W-:Y:S04]  /*1c00*/  HGMMA.64x64x16.F32 R24, gdesc[UR32], R24 ;  /* 0x00e00000201879f0 */ /* 0x000fe80008700818 */
[----:B------:R-:W-:Y:S04]  /*1c10*/  HGMMA.64x64x16.F32 R24, gdesc[UR36], R24 ;  /* 0x00e00000241879f0 */ /* 0x000fe80008700818 */
[----:B------:R-:W-:Y:S04]  /*1c20*/  HGMMA.64x64x16.F32 R24, gdesc[UR40], R24 ;  /* 0x00e00000281879f0 */ /* 0x000fe80008700818 */
[----:B------:R-:W-:Y:S01]  /*1c30*/  HGMMA.64x64x16.F32 R24, gdesc[UR44], R24, gsb0 ;  /* 0x00e000002c1879f0 */ /* 0x000fe20008000818 */
[----:B------:R-:W-:Y:S05]  /*1c40*/  @!P0 BRA `(.L_x_49) ;  /* 0xfffffffc002c8947 */ /* 0x000fea000383ffff */
.L_x_47:
[C---:B-1----:R-:W-:Y:S01]  /*1c50*/  IMAD.SHL.U32 R3, R0.reuse, 0x80, RZ ;  /* 0x0000008000037824 */ /* 0x042fe200078e00ff */
[----:B------:R-:W-:Y:S02]  /*1c60*/  WARPGROUP.DEPBAR.LE gsb0, 0x0 ;  /* 0x00008000000079c5 */ /* 0x000fe40000010000 */
[C---:B------:R-:W-:Y:S01]  /*1c70*/  IMAD.SHL.U32 R4, R0.reuse, 0x10, RZ ;  /* 0x0000001000047824 */ /* 0x040fe200078e00ff */
[----:B------:R-:W-:Y:S01]  /*1c80*/  BAR.SYNC.DEFER_BLOCKING 0x0 ;  /* 0x0000000000007b1d */ /* 0x000fe20000010000 */
[----:B------:R-:W-:Y:S02]  /*1c90*/  LOP3.LUT R3, R3, 0x780, RZ, 0xc0, !PT ;  /* 0x0000078003037812 */ /* 0x000fe400078ec0ff */
[----:B------:R-:W-:Y:S02]  /*1ca0*/  ELECT P0, URZ, PT ;  /* 0x00000000003f782f */ /* 0x000fe40003800000 */
[----:B------:R-:W-:Y:S02]  /*1cb0*/  F2FP.F16.F32.PACK_AB R56, R57, R56 ;  /* 0x000000383938723e */ /* 0x000fe400000000ff */
[----:B------:R-:W-:Y:S01]  /*1cc0*/  LOP3.LUT R3, R3, 0x70, R4, 0xf8, !PT ;  /* 0x0000007003037812 */ /* 0x000fe200078ef804 */
[----:B------:R-:W-:Y:S01]  /*1cd0*/  UMOV UR9, UR23 ;  /* 0x0000001700097c82 */ /* 0x000fe20008000000 */
[----:B------:R-:W-:Y:S01]  /*1ce0*/  F2FP.F16.F32.PACK_AB R57, R59, R58 ;  /* 0x0000003a3b39723e */ /* 0x000fe200000000ff */
[----:B------:R-:W-:Y:S01]  /*1cf0*/  UMOV UR10, UR11 ;  /* 0x0000000b000a7c82 */ /* 0x000fe20008000000 */
[----:B------:R-:W-:Y:S01]  /*1d00*/  LOP3.LUT R3, R3, 0x10, R0, 0x78, !PT ;  /* 0x0000001003037812 */ /* 0x000fe200078e7800 */
[----:B------:R-:W-:Y:S01]  /*1d10*/  IMAD.SHL.U32 R0, R0, 0x40, RZ ;  /* 0x0000004000007824 */ /* 0x000fe200078e00ff */
[----:B------:R-:W-:-:S02]  /*1d20*/  F2FP.F16.F32.PACK_AB R24, R25, R24 ;  /* 0x000000181918723e */ /* 0x000fc400000000ff */
[----:B------:R-:W-:Y:S02]  /*1d30*/  ISETP.LT.U32.AND P0, PT, R2, 0x20, P0 ;  /* 0x000000200200780c */ /* 0x000fe40000701070 */
[----:B------:R-:W-:Y:S02]  /*1d40*/  LOP3.LUT R0, R3, 0x1800, R0, 0xf8, !PT ;  /* 0x0000180003007812 */ /* 0x000fe400078ef800 */
[----:B------:R-:W-:Y:S02]  /*1d50*/  F2FP.F16.F32.PACK_AB R58, R61, R60 ;  /* 0x0000003c3d3a723e */ /* 0x000fe400000000ff */
[C---:B------:R-:W-:Y:S01]  /*1d60*/  LOP3.LUT R3, R0.reuse, 0x20, RZ, 0x3c, !PT ;  /* 0x0000002000037812 */ /* 0x040fe200078e3cff */
[C---:B------:R-:W-:Y:S01]  /*1d70*/  VIADD R2, R0.reuse, UR8 ;  /* 0x0000000800027c36 */ /* 0x040fe20008000000 */
[----:B------:R-:W-:Y:S02]  /*1d80*/  LOP3.LUT R4, R0, 0x40, RZ, 0x3c, !PT ;  /* 0x0000004000047812 */ /* 0x000fe400078e3cff */
[----:B------:R-:W-:Y:S01]  /*1d90*/  F2FP.F16.F32.PACK_AB R59, R63, R62 ;  /* 0x0000003e3f3b723e */ /* 0x000fe200000000ff */
[----:B------:R-:W-:Y:S01]  /*1da0*/  VIADD R3, R3, UR8 ;  /* 0x0000000803037c36 */ /* 0x000fe20008000000 */
[----:B------:R-:W-:Y:S01]  /*1db0*/  F2FP.F16.F32.PACK_AB R64, R65, R64 ;  /* 0x000000404140723e */ /* 0x000fe200000000ff */
[----:B------:R-:W1:Y:S01]  /*1dc0*/  @!P2 SYNCS.CCTL.IV [UR8+0x6000] ;  /* 0x00600000ff00a9b1 */ /* 0x000e620008000008 */
[----:B------:R-:W-:Y:S01]  /*1dd0*/  F2FP.F16.F32.PACK_AB R25, R27, R26 ;  /* 0x0000001a1b19723e */ /* 0x000fe200000000ff */
[----:B------:R-:W-:Y:S01]  /*1de0*/  VIADD R4, R4, UR8 ;  /* 0x0000000804047c36 */ /* 0x000fe20008000000 */
[----:B------:R-:W-:Y:S01]  /*1df0*/  F2FP.F16.F32.PACK_AB R65, R67, R66 ;  /* 0x000000424341723e */ /* 0x000fe200000000ff */
[----:B-1----:R-:W-:Y:S01]  /*1e00*/  STSM.16.M88.4 [R2], R56 ;  /* 0x0000003802007844 */ /* 0x002fe20000000200 */
[----:B------:R-:W-:Y:S01]  /*1e10*/  F2FP.F16.F32.PACK_AB R26, R29, R28 ;  /* 0x0000001c1d1a723e */ /* 0x000fe200000000ff */
[----:B------:R-:W-:Y:S01]  /*1e20*/  VOTEU.ANY UP0, P0 ;  /* 0x00000000003f7886 */ /* 0x000fe20000000100 */
[----:B------:R-:W-:Y:S01]  /*1e30*/  F2FP.F16.F32.PACK_AB R27, R31, R30 ;  /* 0x0000001e1f1b723e */ /* 0x000fe200000000ff */
[----:B------:R-:W-:Y:S01]  /*1e40*/  VOTEU.ANY UP1, P0 ;  /* 0x00000000003f7886 */ /* 0x000fe20000020100 */
[----:B------:R-:W-:-:S02]  /*1e50*/  F2FP.F16.F32.PACK_AB R32, R33, R32 ;  /* 0x000000202120723e */ /* 0x000fc400000000ff */
[----:B------:R-:W-:Y:S01]  /*1e60*/  LOP3.LUT R0, R0, 0x60, RZ, 0x3c, !PT ;  /* 0x0000006000007812 */ /* 0x000fe200078e3cff */
[----:B------:R-:W-:Y:S01]  /*1e70*/  STSM.16.M88.4 [R2+0x2000], R24 ;  /* 0x0020001802007844 */ /* 0x000fe20000000200 */
[----:B------:R-:W-:Y:S01]  /*1e80*/  F2FP.F16.F32.PACK_AB R66, R69, R68 ;  /* 0x000000444542723e */ /* 0x000fe200000000ff */
[----:B--2---:R-:W-:Y:S01]  /*1e90*/  @UP0 UMOV UR4, UR48 ;  /* 0x0000003000040c82 */ /* 0x004fe20008000000 */
[----:B------:R-:W-:Y:S01]  /*1ea0*/  F2FP.F16.F32.PACK_AB R67, R71, R70 ;  /* 0x000000464743723e */ /* 0x000fe200000000ff */
[----:B------:R-:W-:Y:S01]  /*1eb0*/  VIADD R0, R0, UR8 ;  /* 0x0000000800007c36 */ /* 0x000fe20008000000 */
[----:B------:R-:W-:Y:S01]  /*1ec0*/  F2FP.F16.F32.PACK_AB R72, R73, R72 ;  /* 0x000000484948723e */ /* 0x000fe200000000ff */
[----:B------:R-:W-:Y:S01]  /*1ed0*/  @UP0 UMOV UR5, UR49 ;  /* 0x0000003100050c82 */ /* 0x000fe20008000000 */
[----:B------:R-:W-:Y:S01]  /*1ee0*/  F2FP.F16.F32.PACK_AB R33, R35, R34 ;  /* 0x000000222321723e */ /* 0x000fe200000000ff */
[----:B------:R-:W-:Y:S01]  /*1ef0*/  STSM.16.M88.4 [R3], R64 ;  /* 0x0000004003007844 */ /* 0x000fe20000000200 */
[----:B------:R-:W-:-:S02]  /*1f00*/  F2FP.F16.F32.PACK_AB R73, R75, R74 ;  /* 0x0000004a4b49723e */ /* 0x000fc400000000ff */
[----:B------:R-:W-:Y:S02]  /*1f10*/  F2FP.F16.F32.PACK_AB R34, R37, R36 ;  /* 0x000000242522723e */ /* 0x000fe400000000ff */
[----:B------:R-:W-:Y:S02]  /*1f20*/  F2FP.F16.F32.PACK_AB R35, R39, R38 ;  /* 0x000000262723723e */ /* 0x000fe400000000ff */
[----:B------:R-:W-:Y:S02]  /*1f30*/  F2FP.F16.F32.PACK_AB R40, R41, R40 ;  /* 0x000000282928723e */ /* 0x000fe400000000ff */
[----:B------:R-:W-:Y:S01]  /*1f40*/  F2FP.F16.F32.PACK_AB R74, R77, R76 ;  /* 0x0000004c4d4a723e */ /* 0x000fe200000000ff */
[----:B------:R-:W-:Y:S01]  /*1f50*/  STSM.16.M88.4 [R3+0x2000], R32 ;  /* 0x0020002003007844 */ /* 0x000fe20000000200 */
[----:B------:R-:W-:Y:S02]  /*1f60*/  F2FP.F16.F32.PACK_AB R75, R79, R78 ;  /* 0x0000004e4f4b723e */ /* 0x000fe400000000ff */
[----:B------:R-:W-:-:S02]  /*1f70*/  F2FP.F16.F32.PACK_AB R80, R81, R80 ;  /* 0x000000505150723e */ /* 0x000fc400000000ff */
[----:B------:R-:W-:Y:S01]  /*1f80*/  F2FP.F16.F32.PACK_AB R41, R43, R42 ;  /* 0x0000002a2b29723e */ /* 0x000fe200000000ff */
[----:B------:R-:W-:Y:S01]  /*1f90*/  STSM.16.M88.4 [R4], R72 ;  /* 0x0000004804007844 */ /* 0x000fe20000000200 */
[----:B------:R-:W-:Y:S02]  /*1fa0*/  F2FP.F16.F32.PACK_AB R81, R83, R82 ;  /* 0x000000525351723e */ /* 0x000fe400000000ff */
[----:B------:R-:W-:Y:S02]  /*1fb0*/  F2FP.F16.F32.PACK_AB R42, R45, R44 ;  /* 0x0000002c2d2a723e */ /* 0x000fe400000000ff */
[----:B------:R-:W-:Y:S02]  /*1fc0*/  F2FP.F16.F32.PACK_AB R43, R47, R46 ;  /* 0x0000002e2f2b723e */ /* 0x000fe400000000ff */
[----:B------:R-:W-:Y:S02]  /*1fd0*/  F2FP.F16.F32.PACK_AB R48, R49, R48 ;  /* 0x000000303130723e */ /* 0x000fe400000000ff */
[----:B------:R-:W-:Y:S01]  /*1fe0*/  F2FP.F16.F32.PACK_AB R82, R85, R84 ;  /* 0x000000545552723e */ /* 0x000fe200000000ff */
[----:B------:R-:W-:Y:S01]  /*1ff0*/  STSM.16.M88.4 [R4+0x2000], R40 ;  /* 0x0020002804007844 */ /* 0x000fe20000000200 */
[----:B------:R-:W-:-:S02]  /*2000*/  F2FP.F16.F32.PACK_AB R83, R87, R86 ;  /* 0x000000565753723e */ /* 0x000fc400000000ff */
[----:B------:R-:W-:Y:S02]  /*2010*/  F2FP.F16.F32.PACK_AB R49, R51, R50 ;  /* 0x000000323331723e */ /* 0x000fe400000000ff */
[----:B------:R-:W-:Y:S01]  /*2020*/  F2FP.F16.F32.PACK_AB R50, R53, R52 ;  /* 0x000000343532723e */ /* 0x000fe200000000ff */
[----:B------:R-:W-:Y:S01]  /*2030*/  STSM.16.M88.4 [R0], R80 ;  /* 0x0000005000007844 */ /* 0x000fe20000000200 */
[----:B------:R-:W-:-:S05]  /*2040*/  F2FP.F16.F32.PACK_AB R51, R55, R54 ;  /* 0x000000363733723e */ /* 0x000fca00000000ff */
[----:B------:R-:W-:Y:S01]  /*2050*/  STSM.16.M88.4 [R0+0x2000], R48 ;  /* 0x0020003000007844 */ /* 0x000fe20000000200 */
[----:B------:R1:W-:Y:S06]  /*2060*/  MEMBAR.ALL.CTA ;  /* 0x0000000000007992 */ /* 0x0003ec0000008000 */
[----:B-1----:R-:W1:Y:S02]  /*2070*/  FENCE.VIEW.ASYNC.S ;  /* 0x00000000000073c6 */ /* 0x002e640000000000 */
[----:B-1----:R-:W-:Y:S06]  /*2080*/  BAR.SYNC.DEFER_BLOCKING 0x0 ;  /* 0x0000000000007b1d */ /* 0x002fec0000010000 */
[----:B------:R1:W-:Y:S01]  /*2090*/  @UP1 UTMASTG.2D [UR8], [UR4] ;  /* 0x00000008040013b5 */ /* 0x0003e20008008000 */
[----:B------:R0:W-:Y:S01]  /*20a0*/  UTMACMDFLUSH ;  /* 0x00000000000079b7 */ /* 0x0001e20000000000 */
[----:B------:R-:W-:-:S04]  /*20b0*/  DEPBAR.LE SB0, 0x0 ;  /* 0x000080000000791a */ /* 0x000fc80000000000 */
[----:B------:R-:W-:Y:S06]  /*20c0*/  BAR.SYNC.DEFER_BLOCKING 0x0 ;  /* 0x0000000000007b1d */ /* 0x000fec0000010000 */
[----:B-1----:R-:W-:Y:S05]  /*20d0*/  EXIT ;  /* 0x000000000000794d */ /* 0x002fea0003800000 */
.L_x_48:
[----:B------:R-:W1:Y:S02]  /*20e0*/  SYNCS.PHASECHK.TRANS64.TRYWAIT P0, [UR8+0x6000], R3 ;  /* 0x00600003ff0075a7 */ /* 0x000e640008000148 */
[----:B-1----:R-:W-:Y:S05]  /*20f0*/  @!P0 BRA `(.L_x_48) ;  /* 0xfffffffc00f88947 */ /* 0x002fea000383ffff */
[----:B------:R-:W-:Y:S05]  /*2100*/  BRA `(.L_x_50) ;  /* 0xfffffff800707947 */ /* 0x000fea000383ffff */
.L_x_51:
[----:B------:R-:W-:-:S00]  /*2110*/  BRA `(.L_x_51) ;  /* 0xfffffffc00fc7947 */ /* 0x000fc0000383ffff */
[----:B------:R-:W-:-:S00]  /*2120*/  NOP ;  /* 0x0000000000007918 */ /* 0x000fc00000000000 */
        /* <DEDUP_REMOVED lines=13> */
.L_x_52:


//--------------------- .nv.shared.gluon_wgmma    --------------------------
	.section	.nv.shared.gluon_wgmma,"aw",@nobits
	.sectionflags	@""
	.align	16
	.zero		1024


//--------------------- .nv.shared.reserved.0     --------------------------
	.section	.nv.shared.reserved.0,"aw",@nobits
	.weak		__nv_reservedSMEM_offset_0_alias
	.size		__nv_reservedSMEM_offset_0_alias, 0, 0
	.other		__nv_reservedSMEM_offset_0_alias,@"STO_CUDA_RESERVED_SHARED STV_DEFAULT"
__nv_reservedSMEM_offset_0_alias:
	.zero		0


//--------------------- .nv.constant0.gluon_wgmma --------------------------
	.section	.nv.constant0.gluon_wgmma,"a",@progbits
	.sectionflags	@""
	.align	4
.nv.constant0.gluon_wgmma:
	.zero		608


//--------------------- SYMBOLS --------------------------

	.type		.nv.reservedSmem.offset0,@object
	.size		.nv.reservedSmem.offset0,0x4
